//
// Generated by NVIDIA NVVM Compiler
//
// Compiler Build ID: CL-36424714
// Cuda compilation tools, release 13.0, V13.0.88
// Based on NVVM 20.0.0
//

.version 9.0
.target sm_100
.address_size 64

	// .globl	_Z5accelP5Vec_3S0_
.extern .func  (.param .b32 func_retval0) vprintf
(
	.param .b64 vprintf_param_0,
	.param .b64 vprintf_param_1
)
;
.func  (.param .b64 func_retval0) __internal_accurate_pow
(
	.param .b64 __internal_accurate_pow_param_0
)
;
// _ZZ5accelP5Vec_3S0_E2sx has been demoted
// _ZZ5accelP5Vec_3S0_E2sy has been demoted
// _ZZ5accelP5Vec_3S0_E2sz has been demoted
.global .align 1 .b8 $str[25] = {37, 100, 44, 37, 49, 50, 46, 54, 102, 44, 37, 49, 50, 46, 54, 102, 44, 37, 49, 50, 46, 54, 102, 10};

.visible .entry _Z5accelP5Vec_3S0_(
	.param .u64 .ptr .align 1 _Z5accelP5Vec_3S0__param_0,
	.param .u64 .ptr .align 1 _Z5accelP5Vec_3S0__param_1
)
{
	.reg .pred 	%p<26>;
	.reg .b32 	%r<55>;
	.reg .b64 	%rd<12>;
	.reg .b64 	%fd<91>;
	// demoted variable
	.shared .align 8 .b8 _ZZ5accelP5Vec_3S0_E2sx[2048];
	// demoted variable
	.shared .align 8 .b8 _ZZ5accelP5Vec_3S0_E2sy[2048];
	// demoted variable
	.shared .align 8 .b8 _ZZ5accelP5Vec_3S0_E2sz[2048];
	ld.param.u64 	%rd3, [_Z5accelP5Vec_3S0__param_0];
	cvta.to.global.u64 	%rd1, %rd3;
	mov.u32 	%r18, %ctaid.x;
	mov.u32 	%r19, %ntid.x;
	mov.u32 	%r1, %tid.x;
	mad.lo.s32 	%r2, %r18, %r19, %r1;
	mul.wide.u32 	%rd4, %r2, 24;
	add.s64 	%rd5, %rd1, %rd4;
	ld.global.f64 	%fd1, [%rd5];
	ld.global.f64 	%fd2, [%rd5+8];
	ld.global.f64 	%fd3, [%rd5+16];
	mov.u32 	%r3, %nctaid.x;
	mov.f64 	%fd37, 0d3FF8000000000000;
	{
	.reg .b32 %temp; 
	mov.b64 	{%temp, %r4}, %fd37;
	}
	and.b32  	%r5, %r4, 2146435072;
	setp.eq.s32 	%p2, %r5, 1073741824;
	setp.lt.s32 	%p3, %r4, 0;
	selp.b32 	%r6, 0, 2146435072, %p3;
	and.b32  	%r20, %r4, 2147483647;
	setp.ne.s32 	%p4, %r20, 1071644672;
	and.pred  	%p1, %p2, %p4;
	or.b32  	%r7, %r6, -2147483648;
	mov.f64 	%fd84, 0d0000000000000000;
	mov.b32 	%r53, 0;
	mov.f64 	%fd85, %fd84;
	mov.f64 	%fd86, %fd84;
$L__BB0_1:
	shl.b32 	%r22, %r53, 8;
	add.s32 	%r23, %r22, %r1;
	mul.wide.u32 	%rd6, %r23, 24;
	add.s64 	%rd7, %rd1, %rd6;
	ld.global.f64 	%fd38, [%rd7];
	shl.b32 	%r24, %r1, 3;
	mov.u32 	%r25, _ZZ5accelP5Vec_3S0_E2sx;
	add.s32 	%r26, %r25, %r24;
	st.shared.f64 	[%r26], %fd38;
	ld.global.f64 	%fd39, [%rd7+8];
	mov.u32 	%r27, _ZZ5accelP5Vec_3S0_E2sy;
	add.s32 	%r28, %r27, %r24;
	st.shared.f64 	[%r28], %fd39;
	ld.global.f64 	%fd40, [%rd7+16];
	mov.u32 	%r29, _ZZ5accelP5Vec_3S0_E2sz;
	add.s32 	%r30, %r29, %r24;
	st.shared.f64 	[%r30], %fd40;
	bar.sync 	0;
	mov.b32 	%r54, 0;
$L__BB0_2:
	shl.b32 	%r31, %r54, 3;
	mov.u32 	%r32, _ZZ5accelP5Vec_3S0_E2sx;
	add.s32 	%r10, %r32, %r31;
	ld.shared.f64 	%fd41, [%r10];
	sub.f64 	%fd10, %fd1, %fd41;
	fma.rn.f64 	%fd42, %fd10, %fd10, 0d3EE4F8B588E368F1;
	mov.u32 	%r33, _ZZ5accelP5Vec_3S0_E2sy;
	add.s32 	%r11, %r33, %r31;
	ld.shared.f64 	%fd43, [%r11];
	sub.f64 	%fd11, %fd2, %fd43;
	fma.rn.f64 	%fd44, %fd11, %fd11, %fd42;
	mov.u32 	%r34, _ZZ5accelP5Vec_3S0_E2sz;
	add.s32 	%r12, %r34, %r31;
	ld.shared.f64 	%fd45, [%r12];
	sub.f64 	%fd12, %fd3, %fd45;
	fma.rn.f64 	%fd13, %fd12, %fd12, %fd44;
	{
	.reg .b32 %temp; 
	mov.b64 	{%temp, %r13}, %fd13;
	}
	setp.neu.f64 	%p5, %fd13, 0d0000000000000000;
	@%p5 bra 	$L__BB0_4;
	setp.lt.s32 	%p7, %r4, 0;
	setp.eq.s32 	%p8, %r5, 1073741824;
	selp.b32 	%r35, %r13, 0, %p8;
	or.b32  	%r36, %r35, 2146435072;
	selp.b32 	%r37, %r36, %r35, %p7;
	mov.b32 	%r38, 0;
	mov.b64 	%fd88, {%r38, %r37};
	bra.uni 	$L__BB0_5;
$L__BB0_4:
	abs.f64 	%fd46, %fd13;
	{ // callseq 0, 0
	.param .b64 param0;
	st.param.f64 	[param0], %fd46;
	.param .b64 retval0;
	call.uni (retval0), 
	__internal_accurate_pow, 
	(
	param0
	);
	ld.param.f64 	%fd47, [retval0];
	} // callseq 0
	setp.lt.s32 	%p6, %r13, 0;
	selp.f64 	%fd88, 0dFFF8000000000000, %fd47, %p6;
$L__BB0_5:
	add.f64 	%fd49, %fd13, 0d3FF8000000000000;
	{
	.reg .b32 %temp; 
	mov.b64 	{%temp, %r39}, %fd49;
	}
	and.b32  	%r40, %r39, 2146435072;
	setp.ne.s32 	%p9, %r40, 2146435072;
	@%p9 bra 	$L__BB0_10;
	setp.num.f64 	%p10, %fd13, %fd13;
	@%p10 bra 	$L__BB0_8;
	mov.f64 	%fd50, 0d3FF8000000000000;
	add.rn.f64 	%fd88, %fd13, %fd50;
	bra.uni 	$L__BB0_10;
$L__BB0_8:
	setp.neu.f64 	%p11, %fd13, 0d7FF0000000000000;
	@%p11 bra 	$L__BB0_10;
	setp.lt.s32 	%p12, %r13, 0;
	selp.b32 	%r41, %r7, %r6, %p1;
	selp.b32 	%r42, %r41, %r6, %p12;
	mov.b32 	%r43, 0;
	mov.b64 	%fd88, {%r43, %r42};
$L__BB0_10:
	setp.eq.f64 	%p13, %fd13, 0d3FF0000000000000;
	selp.f64 	%fd51, 0d3FF0000000000000, %fd88, %p13;
	mul.f64 	%fd52, %fd10, 0d3F50000000000000;
	div.rn.f64 	%fd53, %fd52, %fd51;
	sub.f64 	%fd20, %fd86, %fd53;
	mul.f64 	%fd54, %fd11, 0d3F50000000000000;
	div.rn.f64 	%fd55, %fd54, %fd51;
	sub.f64 	%fd21, %fd85, %fd55;
	mul.f64 	%fd56, %fd12, 0d3F50000000000000;
	div.rn.f64 	%fd57, %fd56, %fd51;
	sub.f64 	%fd22, %fd84, %fd57;
	ld.shared.f64 	%fd58, [%r10+8];
	sub.f64 	%fd23, %fd1, %fd58;
	fma.rn.f64 	%fd59, %fd23, %fd23, 0d3EE4F8B588E368F1;
	ld.shared.f64 	%fd60, [%r11+8];
	sub.f64 	%fd24, %fd2, %fd60;
	fma.rn.f64 	%fd61, %fd24, %fd24, %fd59;
	ld.shared.f64 	%fd62, [%r12+8];
	sub.f64 	%fd25, %fd3, %fd62;
	fma.rn.f64 	%fd26, %fd25, %fd25, %fd61;
	{
	.reg .b32 %temp; 
	mov.b64 	{%temp, %r14}, %fd26;
	}
	setp.eq.f64 	%p14, %fd26, 0d0000000000000000;
	@%p14 bra 	$L__BB0_12;
	abs.f64 	%fd63, %fd26;
	{ // callseq 1, 0
	.param .b64 param0;
	st.param.f64 	[param0], %fd63;
	.param .b64 retval0;
	call.uni (retval0), 
	__internal_accurate_pow, 
	(
	param0
	);
	ld.param.f64 	%fd64, [retval0];
	} // callseq 1
	setp.lt.s32 	%p15, %r14, 0;
	selp.f64 	%fd90, 0dFFF8000000000000, %fd64, %p15;
	bra.uni 	$L__BB0_13;
$L__BB0_12:
	setp.lt.s32 	%p16, %r4, 0;
	setp.eq.s32 	%p17, %r5, 1073741824;
	selp.b32 	%r44, %r14, 0, %p17;
	or.b32  	%r45, %r44, 2146435072;
	selp.b32 	%r46, %r45, %r44, %p16;
	mov.b32 	%r47, 0;
	mov.b64 	%fd90, {%r47, %r46};
$L__BB0_13:
	add.f64 	%fd66, %fd26, 0d3FF8000000000000;
	{
	.reg .b32 %temp; 
	mov.b64 	{%temp, %r48}, %fd66;
	}
	and.b32  	%r49, %r48, 2146435072;
	setp.ne.s32 	%p18, %r49, 2146435072;
	@%p18 bra 	$L__BB0_18;
	setp.nan.f64 	%p19, %fd26, %fd26;
	@%p19 bra 	$L__BB0_17;
	setp.neu.f64 	%p20, %fd26, 0d7FF0000000000000;
	@%p20 bra 	$L__BB0_18;
	setp.lt.s32 	%p21, %r14, 0;
	selp.b32 	%r50, %r7, %r6, %p1;
	selp.b32 	%r51, %r50, %r6, %p21;
	mov.b32 	%r52, 0;
	mov.b64 	%fd90, {%r52, %r51};
	bra.uni 	$L__BB0_18;
$L__BB0_17:
	mov.f64 	%fd67, 0d3FF8000000000000;
	add.rn.f64 	%fd90, %fd26, %fd67;
$L__BB0_18:
	setp.eq.f64 	%p22, %fd26, 0d3FF0000000000000;
	selp.f64 	%fd68, 0d3FF0000000000000, %fd90, %p22;
	mul.f64 	%fd69, %fd23, 0d3F50000000000000;
	div.rn.f64 	%fd70, %fd69, %fd68;
	sub.f64 	%fd86, %fd20, %fd70;
	mul.f64 	%fd71, %fd24, 0d3F50000000000000;
	div.rn.f64 	%fd72, %fd71, %fd68;
	sub.f64 	%fd85, %fd21, %fd72;
	mul.f64 	%fd73, %fd25, 0d3F50000000000000;
	div.rn.f64 	%fd74, %fd73, %fd68;
	sub.f64 	%fd84, %fd22, %fd74;
	add.s32 	%r54, %r54, 2;
	setp.ne.s32 	%p23, %r54, 256;
	@%p23 bra 	$L__BB0_2;
	bar.sync 	0;
	add.s32 	%r53, %r53, 1;
	setp.ne.s32 	%p24, %r53, %r3;
	@%p24 bra 	$L__BB0_1;
	setp.gt.u32 	%p25, %r2, 1023;
	@%p25 bra 	$L__BB0_22;
	ld.param.u64 	%rd11, [_Z5accelP5Vec_3S0__param_1];
	cvta.to.global.u64 	%rd8, %rd11;
	mul.wide.u32 	%rd9, %r2, 24;
	add.s64 	%rd10, %rd8, %rd9;
	ld.global.f64 	%fd75, [%rd10];
	fma.rn.f64 	%fd76, %fd86, 0d3FA999999999999A, %fd75;
	st.global.f64 	[%rd10], %fd76;
	ld.global.f64 	%fd77, [%rd10+8];
	fma.rn.f64 	%fd78, %fd85, 0d3FA999999999999A, %fd77;
	st.global.f64 	[%rd10+8], %fd78;
	ld.global.f64 	%fd79, [%rd10+16];
	fma.rn.f64 	%fd80, %fd84, 0d3FA999999999999A, %fd79;
	st.global.f64 	[%rd10+16], %fd80;
$L__BB0_22:
	ret;

}
	// .globl	_Z9leap_stepP5Vec_3S0_
.visible .entry _Z9leap_stepP5Vec_3S0_(
	.param .u64 .ptr .align 1 _Z9leap_stepP5Vec_3S0__param_0,
	.param .u64 .ptr .align 1 _Z9leap_stepP5Vec_3S0__param_1
)
{
	.reg .pred 	%p<2>;
	.reg .b32 	%r<5>;
	.reg .b64 	%rd<8>;
	.reg .b64 	%fd<10>;

	ld.param.u64 	%rd1, [_Z9leap_stepP5Vec_3S0__param_0];
	ld.param.u64 	%rd2, [_Z9leap_stepP5Vec_3S0__param_1];
	mov.u32 	%r2, %ctaid.x;
	mov.u32 	%r3, %ntid.x;
	mov.u32 	%r4, %tid.x;
	mad.lo.s32 	%r1, %r2, %r3, %r4;
	setp.gt.u32 	%p1, %r1, 1023;
	@%p1 bra 	$L__BB1_2;
	cvta.to.global.u64 	%rd3, %rd2;
	cvta.to.global.u64 	%rd4, %rd1;
	mul.wide.u32 	%rd5, %r1, 24;
	add.s64 	%rd6, %rd3, %rd5;
	ld.global.f64 	%fd1, [%rd6];
	add.s64 	%rd7, %rd4, %rd5;
	ld.global.f64 	%fd2, [%rd7];
	fma.rn.f64 	%fd3, %fd1, 0d3FB999999999999A, %fd2;
	st.global.f64 	[%rd7], %fd3;
	ld.global.f64 	%fd4, [%rd6+8];
	ld.global.f64 	%fd5, [%rd7+8];
	fma.rn.f64 	%fd6, %fd4, 0d3FB999999999999A, %fd5;
	st.global.f64 	[%rd7+8], %fd6;
	ld.global.f64 	%fd7, [%rd6+16];
	ld.global.f64 	%fd8, [%rd7+16];
	fma.rn.f64 	%fd9, %fd7, 0d3FB999999999999A, %fd8;
	st.global.f64 	[%rd7+16], %fd9;
$L__BB1_2:
	ret;

}
	// .globl	_Z10printstateP5Vec_3
.visible .entry _Z10printstateP5Vec_3(
	.param .u64 .ptr .align 1 _Z10printstateP5Vec_3_param_0
)
{
	.local .align 16 .b8 	__local_depot2[32];
	.reg .b64 	%SP;
	.reg .b64 	%SPL;
	.reg .pred 	%p<2>;
	.reg .b32 	%r<7>;
	.reg .b64 	%rd<9>;
	.reg .b64 	%fd<4>;

	mov.u64 	%SPL, __local_depot2;
	cvta.local.u64 	%SP, %SPL;
	ld.param.u64 	%rd1, [_Z10printstateP5Vec_3_param_0];
	mov.u32 	%r2, %ctaid.x;
	mov.u32 	%r3, %ntid.x;
	mov.u32 	%r4, %tid.x;
	mad.lo.s32 	%r1, %r2, %r3, %r4;
	setp.gt.u32 	%p1, %r1, 1023;
	@%p1 bra 	$L__BB2_2;
	add.u64 	%rd2, %SP, 0;
	add.u64 	%rd3, %SPL, 0;
	cvta.to.global.u64 	%rd4, %rd1;
	mul.wide.u32 	%rd5, %r1, 24;
	add.s64 	%rd6, %rd4, %rd5;
	ld.global.f64 	%fd1, [%rd6];
	ld.global.f64 	%fd2, [%rd6+8];
	ld.global.f64 	%fd3, [%rd6+16];
	st.local.u32 	[%rd3], %r1;
	st.local.f64 	[%rd3+8], %fd1;
	st.local.v2.f64 	[%rd3+16], {%fd2, %fd3};
	mov.u64 	%rd7, $str;
	cvta.global.u64 	%rd8, %rd7;
	{ // callseq 2, 0
	.param .b64 param0;
	st.param.b64 	[param0], %rd8;
	.param .b64 param1;
	st.param.b64 	[param1], %rd2;
	.param .b32 retval0;
	call.uni (retval0), 
	vprintf, 
	(
	param0, 
	param1
	);
	ld.param.b32 	%r5, [retval0];
	} // callseq 2
$L__BB2_2:
	ret;

}
.func  (.param .b64 func_retval0) __internal_accurate_pow(
	.param .b64 __internal_accurate_pow_param_0
)
{
	.reg .pred 	%p<8>;
	.reg .b32 	%r<49>;
	.reg .b32 	%f<3>;
	.reg .b64 	%fd<109>;

	ld.param.f64 	%fd10, [__internal_accurate_pow_param_0];
	{
	.reg .b32 %temp; 
	mov.b64 	{%temp, %r46}, %fd10;
	}
	{
	.reg .b32 %temp; 
	mov.b64 	{%r45, %temp}, %fd10;
	}
	shr.u32 	%r47, %r46, 20;
	setp.gt.u32 	%p1, %r46, 1048575;
	@%p1 bra 	$L__BB3_2;
	mul.f64 	%fd11, %fd10, 0d4350000000000000;
	{
	.reg .b32 %temp; 
	mov.b64 	{%temp, %r46}, %fd11;
	}
	{
	.reg .b32 %temp; 
	mov.b64 	{%r45, %temp}, %fd11;
	}
	shr.u32 	%r16, %r46, 20;
	add.s32 	%r47, %r16, -54;
$L__BB3_2:
	add.s32 	%r48, %r47, -1023;
	and.b32  	%r17, %r46, -2146435073;
	or.b32  	%r18, %r17, 1072693248;
	mov.b64 	%fd107, {%r45, %r18};
	setp.lt.u32 	%p2, %r18, 1073127583;
	@%p2 bra 	$L__BB3_4;
	{
	.reg .b32 %temp; 
	mov.b64 	{%r19, %temp}, %fd107;
	}
	{
	.reg .b32 %temp; 
	mov.b64 	{%temp, %r20}, %fd107;
	}
	add.s32 	%r21, %r20, -1048576;
	mov.b64 	%fd107, {%r19, %r21};
	add.s32 	%r48, %r47, -1022;
$L__BB3_4:
	add.f64 	%fd12, %fd107, 0dBFF0000000000000;
	add.f64 	%fd13, %fd107, 0d3FF0000000000000;
	rcp.approx.ftz.f64 	%fd14, %fd13;
	neg.f64 	%fd15, %fd13;
	fma.rn.f64 	%fd16, %fd15, %fd14, 0d3FF0000000000000;
	fma.rn.f64 	%fd17, %fd16, %fd16, %fd16;
	fma.rn.f64 	%fd18, %fd17, %fd14, %fd14;
	mul.f64 	%fd19, %fd12, %fd18;
	fma.rn.f64 	%fd20, %fd12, %fd18, %fd19;
	mul.f64 	%fd21, %fd20, %fd20;
	fma.rn.f64 	%fd22, %fd21, 0d3EB0F5FF7D2CAFE2, 0d3ED0F5D241AD3B5A;
	fma.rn.f64 	%fd23, %fd22, %fd21, 0d3EF3B20A75488A3F;
	fma.rn.f64 	%fd24, %fd23, %fd21, 0d3F1745CDE4FAECD5;
	fma.rn.f64 	%fd25, %fd24, %fd21, 0d3F3C71C7258A578B;
	fma.rn.f64 	%fd26, %fd25, %fd21, 0d3F6249249242B910;
	fma.rn.f64 	%fd27, %fd26, %fd21, 0d3F89999999999DFB;
	sub.f64 	%fd28, %fd12, %fd20;
	add.f64 	%fd29, %fd28, %fd28;
	neg.f64 	%fd30, %fd20;
	fma.rn.f64 	%fd31, %fd30, %fd12, %fd29;
	mul.f64 	%fd32, %fd18, %fd31;
	fma.rn.f64 	%fd33, %fd21, %fd27, 0d3FB5555555555555;
	mov.f64 	%fd34, 0d3FB5555555555555;
	sub.f64 	%fd35, %fd34, %fd33;
	fma.rn.f64 	%fd36, %fd21, %fd27, %fd35;
	add.f64 	%fd37, %fd36, 0dBC46A4CB00B9E7B0;
	add.f64 	%fd38, %fd33, %fd37;
	sub.f64 	%fd39, %fd33, %fd38;
	add.f64 	%fd40, %fd37, %fd39;
	mul.rn.f64 	%fd41, %fd20, %fd20;
	neg.f64 	%fd42, %fd41;
	fma.rn.f64 	%fd43, %fd20, %fd20, %fd42;
	{
	.reg .b32 %temp; 
	mov.b64 	{%r22, %temp}, %fd32;
	}
	{
	.reg .b32 %temp; 
	mov.b64 	{%temp, %r23}, %fd32;
	}
	add.s32 	%r24, %r23, 1048576;
	mov.b64 	%fd44, {%r22, %r24};
	fma.rn.f64 	%fd45, %fd20, %fd44, %fd43;
	mul.rn.f64 	%fd46, %fd41, %fd20;
	neg.f64 	%fd47, %fd46;
	fma.rn.f64 	%fd48, %fd41, %fd20, %fd47;
	fma.rn.f64 	%fd49, %fd41, %fd32, %fd48;
	fma.rn.f64 	%fd50, %fd45, %fd20, %fd49;
	mul.rn.f64 	%fd51, %fd38, %fd46;
	neg.f64 	%fd52, %fd51;
	fma.rn.f64 	%fd53, %fd38, %fd46, %fd52;
	fma.rn.f64 	%fd54, %fd38, %fd50, %fd53;
	fma.rn.f64 	%fd55, %fd40, %fd46, %fd54;
	add.f64 	%fd56, %fd51, %fd55;
	sub.f64 	%fd57, %fd51, %fd56;
	add.f64 	%fd58, %fd55, %fd57;
	add.f64 	%fd59, %fd20, %fd56;
	sub.f64 	%fd60, %fd20, %fd59;
	add.f64 	%fd61, %fd56, %fd60;
	add.f64 	%fd62, %fd58, %fd61;
	add.f64 	%fd63, %fd32, %fd62;
	add.f64 	%fd64, %fd59, %fd63;
	sub.f64 	%fd65, %fd59, %fd64;
	add.f64 	%fd66, %fd63, %fd65;
	xor.b32  	%r25, %r48, -2147483648;
	mov.b32 	%r26, 1127219200;
	mov.b64 	%fd67, {%r25, %r26};
	mov.b32 	%r27, -2147483648;
	mov.b64 	%fd68, {%r27, %r26};
	sub.f64 	%fd69, %fd67, %fd68;
	fma.rn.f64 	%fd70, %fd69, 0d3FE62E42FEFA39EF, %fd64;
	fma.rn.f64 	%fd71, %fd69, 0dBFE62E42FEFA39EF, %fd70;
	sub.f64 	%fd72, %fd71, %fd64;
	sub.f64 	%fd73, %fd66, %fd72;
	fma.rn.f64 	%fd74, %fd69, 0d3C7ABC9E3B39803F, %fd73;
	add.f64 	%fd75, %fd70, %fd74;
	sub.f64 	%fd76, %fd70, %fd75;
	add.f64 	%fd77, %fd74, %fd76;
	mov.f64 	%fd78, 0d3FF8000000000000;
	{
	.reg .b32 %temp; 
	mov.b64 	{%temp, %r28}, %fd78;
	}
	{
	.reg .b32 %temp; 
	mov.b64 	{%r29, %temp}, %fd78;
	}
	shl.b32 	%r30, %r28, 1;
	setp.gt.u32 	%p3, %r30, -33554433;
	and.b32  	%r31, %r28, -15728641;
	selp.b32 	%r32, %r31, %r28, %p3;
	mov.b64 	%fd79, {%r29, %r32};
	mul.rn.f64 	%fd80, %fd75, %fd79;
	neg.f64 	%fd81, %fd80;
	fma.rn.f64 	%fd82, %fd75, %fd79, %fd81;
	fma.rn.f64 	%fd83, %fd77, %fd79, %fd82;
	add.f64 	%fd4, %fd80, %fd83;
	sub.f64 	%fd84, %fd80, %fd4;
	add.f64 	%fd5, %fd83, %fd84;
	fma.rn.f64 	%fd85, %fd4, 0d3FF71547652B82FE, 0d4338000000000000;
	{
	.reg .b32 %temp; 
	mov.b64 	{%r13, %temp}, %fd85;
	}
	mov.f64 	%fd86, 0dC338000000000000;
	add.rn.f64 	%fd87, %fd85, %fd86;
	fma.rn.f64 	%fd88, %fd87, 0dBFE62E42FEFA39EF, %fd4;
	fma.rn.f64 	%fd89, %fd87, 0dBC7ABC9E3B39803F, %fd88;
	fma.rn.f64 	%fd90, %fd89, 0d3E5ADE1569CE2BDF, 0d3E928AF3FCA213EA;
	fma.rn.f64 	%fd91, %fd90, %fd89, 0d3EC71DEE62401315;
	fma.rn.f64 	%fd92, %fd91, %fd89, 0d3EFA01997C89EB71;
	fma.rn.f64 	%fd93, %fd92, %fd89, 0d3F2A01A014761F65;
	fma.rn.f64 	%fd94, %fd93, %fd89, 0d3F56C16C1852B7AF;
	fma.rn.f64 	%fd95, %fd94, %fd89, 0d3F81111111122322;
	fma.rn.f64 	%fd96, %fd95, %fd89, 0d3FA55555555502A1;
	fma.rn.f64 	%fd97, %fd96, %fd89, 0d3FC5555555555511;
	fma.rn.f64 	%fd98, %fd97, %fd89, 0d3FE000000000000B;
	fma.rn.f64 	%fd99, %fd98, %fd89, 0d3FF0000000000000;
	fma.rn.f64 	%fd100, %fd99, %fd89, 0d3FF0000000000000;
	{
	.reg .b32 %temp; 
	mov.b64 	{%r14, %temp}, %fd100;
	}
	{
	.reg .b32 %temp; 
	mov.b64 	{%temp, %r15}, %fd100;
	}
	shl.b32 	%r33, %r13, 20;
	add.s32 	%r34, %r33, %r15;
	mov.b64 	%fd108, {%r14, %r34};
	{
	.reg .b32 %temp; 
	mov.b64 	{%temp, %r35}, %fd4;
	}
	mov.b32 	%f2, %r35;
	abs.f32 	%f1, %f2;
	setp.lt.f32 	%p4, %f1, 0f4086232B;
	@%p4 bra 	$L__BB3_7;
	setp.lt.f64 	%p5, %fd4, 0d0000000000000000;
	add.f64 	%fd101, %fd4, 0d7FF0000000000000;
	selp.f64 	%fd108, 0d0000000000000000, %fd101, %p5;
	setp.geu.f32 	%p6, %f1, 0f40874800;
	@%p6 bra 	$L__BB3_7;
	shr.u32 	%r36, %r13, 31;
	add.s32 	%r37, %r13, %r36;
	shr.s32 	%r38, %r37, 1;
	shl.b32 	%r39, %r38, 20;
	add.s32 	%r40, %r15, %r39;
	mov.b64 	%fd102, {%r14, %r40};
	sub.s32 	%r41, %r13, %r38;
	shl.b32 	%r42, %r41, 20;
	add.s32 	%r43, %r42, 1072693248;
	mov.b32 	%r44, 0;
	mov.b64 	%fd103, {%r44, %r43};
	mul.f64 	%fd108, %fd103, %fd102;
$L__BB3_7:
	abs.f64 	%fd104, %fd108;
	setp.eq.f64 	%p7, %fd104, 0d7FF0000000000000;
	fma.rn.f64 	%fd105, %fd108, %fd5, %fd108;
	selp.f64 	%fd106, %fd108, %fd105, %p7;
	st.param.f64 	[func_retval0], %fd106;
	ret;

}


// ===== COMPILED SASS (sm_100) =====

	.target	sm_100

	.elftype	@"ET_EXEC"


//--------------------- .note.nv.tkinfo           --------------------------
	.section	.note.nv.tkinfo,"",@"SHT_NOTE"
	.sectionflags	@"SHF_NOTE_NV_TKINFO"
	.tkinfo
        /*0018*/ 	.word	0x00000002
        /*0030*/ 	.string	""
        /*0030*/ 	.string	"ptxas"
        /*0030*/ 	.string	"Cuda compilation tools, release 13.0, V13.0.88"
        /*0030*/ 	.string	"Build cuda_13.0.r13.0/compiler.36424714_0"
        /*0030*/ 	.string	"-arch sm_100 -m 64 "



//--------------------- .note.nv.cuinfo           --------------------------
	.section	.note.nv.cuinfo,"",@"SHT_NOTE"
	.sectionflags	@"SHF_NOTE_NV_CUINFO"
        /*0018*/ 	.short	0x0002
        /*001a*/ 	.short	0x0064
        /*001c*/ 	.short	0x0082
	.zero		2


//--------------------- .nv.info                  --------------------------
	.section	.nv.info,"",@"SHT_CUDA_INFO"
	.align	4


	//----- nvinfo : EIATTR_REGCOUNT
	.align		4
        /*0000*/ 	.byte	0x04, 0x2f
        /*0002*/ 	.short	(.L_2 - .L_1)
	.align		4
.L_1:
        /*0004*/ 	.word	index@(_Z5accelP5Vec_3S0_)
        /*0008*/ 	.word	0x0000002e


	//----- nvinfo : EIATTR_FRAME_SIZE
	.align		4
.L_2:
        /*000c*/ 	.byte	0x04, 0x11
        /*000e*/ 	.short	(.L_4 - .L_3)
	.align		4
.L_3:
        /*0010*/ 	.word	index@($_Z5accelP5Vec_3S0_$__internal_accurate_pow)
        /*0014*/ 	.word	0x00000000


	//----- nvinfo : EIATTR_FRAME_SIZE
	.align		4
.L_4:
        /*0018*/ 	.byte	0x04, 0x11
        /*001a*/ 	.short	(.L_6 - .L_5)
	.align		4
.L_5:
        /*001c*/ 	.word	index@($__internal_0_$__cuda_sm20_div_rn_f64_full)
        /*0020*/ 	.word	0x00000000


	//----- nvinfo : EIATTR_FRAME_SIZE
	.align		4
.L_6:
        /*0024*/ 	.byte	0x04, 0x11
        /*0026*/ 	.short	(.L_8 - .L_7)
	.align		4
.L_7:
        /*0028*/ 	.word	index@(_Z5accelP5Vec_3S0_)
        /*002c*/ 	.word	0x00000000


	//----- nvinfo : EIATTR_REGCOUNT
	.align		4
.L_8:
        /*0030*/ 	.byte	0x04, 0x2f
        /*0032*/ 	.short	(.L_10 - .L_9)
	.align		4
.L_9:
        /*0034*/ 	.word	index@(_Z9leap_stepP5Vec_3S0_)
        /*0038*/ 	.word	0x00000010


	//----- nvinfo : EIATTR_FRAME_SIZE
	.align		4
.L_10:
        /*003c*/ 	.byte	0x04, 0x11
        /*003e*/ 	.short	(.L_12 - .L_11)
	.align		4
.L_11:
        /*0040*/ 	.word	index@(_Z9leap_stepP5Vec_3S0_)
        /*0044*/ 	.word	0x00000000


	//----- nvinfo : EIATTR_REGCOUNT
	.align		4
.L_12:
        /*0048*/ 	.byte	0x04, 0x2f
        /*004a*/ 	.short	(.L_14 - .L_13)
	.align		4
.L_13:
        /*004c*/ 	.word	index@(_Z10printstateP5Vec_3)
        /*0050*/ 	.word	0x00000018


	//----- nvinfo : EIATTR_FRAME_SIZE
	.align		4
.L_14:
        /*0054*/ 	.byte	0x04, 0x11
        /*0056*/ 	.short	(.L_16 - .L_15)
	.align		4
.L_15:
        /*0058*/ 	.word	index@(_Z10printstateP5Vec_3)
        /*005c*/ 	.word	0x00000020


	//----- nvinfo : EIATTR_MIN_STACK_SIZE
	.align		4
.L_16:
        /*0060*/ 	.byte	0x04, 0x12
        /*0062*/ 	.short	(.L_18 - .L_17)
	.align		4
.L_17:
        /*0064*/ 	.word	index@(_Z10printstateP5Vec_3)
        /*0068*/ 	.word	0x00000020


	//----- nvinfo : EIATTR_MIN_STACK_SIZE
	.align		4
.L_18:
        /*006c*/ 	.byte	0x04, 0x12
        /*006e*/ 	.short	(.L_20 - .L_19)
	.align		4
.L_19:
        /*0070*/ 	.word	index@(_Z9leap_stepP5Vec_3S0_)
        /*0074*/ 	.word	0x00000000


	//----- nvinfo : EIATTR_MIN_STACK_SIZE
	.align		4
.L_20:
        /*0078*/ 	.byte	0x04, 0x12
        /*007a*/ 	.short	(.L_22 - .L_21)
	.align		4
.L_21:
        /*007c*/ 	.word	index@(_Z5accelP5Vec_3S0_)
        /*0080*/ 	.word	0x00000000
.L_22:


//--------------------- .nv.compat                --------------------------
	.section	.nv.compat,"",@"SHT_CUDA_COMPAT_INFO"
	.align	4
        /*0000*/ 	.byte	0x02, 0x09, 0x00, 0x00, 0x02, 0x02, 0x01, 0x00, 0x02, 0x05, 0x05, 0x00, 0x03, 0x07, 0x01, 0x01
        /*0010*/ 	.byte	0x02, 0x03, 0x00, 0x00, 0x02, 0x06, 0x01, 0x00, 0x04, 0x0b, 0x08, 0x00, 0x01, 0x00, 0x00, 0x00
        /*0020*/ 	.byte	0x00, 0x00, 0x00, 0x00


//--------------------- .nv.info._Z10printstateP5Vec_3 --------------------------
	.section	.nv.info._Z10printstateP5Vec_3,"",@"SHT_CUDA_INFO"
	.sectionflags	@""
	.align	4


	//----- nvinfo : EIATTR_CUDA_API_VERSION
	.align		4
        /*0000*/ 	.byte	0x04, 0x37
        /*0002*/ 	.short	(.L_24 - .L_23)
.L_23:
        /*0004*/ 	.word	0x00000082


	//----- nvinfo : EIATTR_KPARAM_INFO
	.align		4
.L_24:
        /*0008*/ 	.byte	0x04, 0x17
        /*000a*/ 	.short	(.L_26 - .L_25)
.L_25:
        /*000c*/ 	.word	0x00000000
        /*0010*/ 	.short	0x0000
        /*0012*/ 	.short	0x0000
        /*0014*/ 	.byte	0x00, 0xf5, 0x21, 0x00


	//----- nvinfo : EIATTR_SPARSE_MMA_MASK
	.align		4
.L_26:
        /*0018*/ 	.byte	0x03, 0x50
        /*001a*/ 	.short	0x0000


	//----- nvinfo : EIATTR_MAXREG_COUNT
	.align		4
        /*001c*/ 	.byte	0x03, 0x1b
        /*001e*/ 	.short	0x00ff


	//----- nvinfo : EIATTR_EXTERNS
	.align		4
        /*0020*/ 	.byte	0x04, 0x0f
        /*0022*/ 	.short	(.L_28 - .L_27)


	//   ....[0]....
	.align		4
.L_27:
        /*0024*/ 	.word	index@(vprintf)


	//----- nvinfo : EIATTR_MERCURY_ISA_VERSION
	.align		4
.L_28:
        /*0028*/ 	.byte	0x03, 0x5f
        /*002a*/ 	.short	0x0101


	//----- nvinfo : EIATTR_VRC_CTA_INIT_COUNT
	.align		4
        /*002c*/ 	.byte	0x02, 0x4a
	.zero		1
	.zero		1


	//----- nvinfo : EIATTR_SYSCALL_OFFSETS
	.align		4
        /*0030*/ 	.byte	0x04, 0x46
        /*0032*/ 	.short	(.L_30 - .L_29)


	//   ....[0]....
.L_29:
        /*0034*/ 	.word	0x000001b0


	//----- nvinfo : EIATTR_EXIT_INSTR_OFFSETS
	.align		4
.L_30:
        /*0038*/ 	.byte	0x04, 0x1c
        /*003a*/ 	.short	(.L_32 - .L_31)


	//   ....[0]....
.L_31:
        /*003c*/ 	.word	0x000000b0


	//   ....[1]....
        /*0040*/ 	.word	0x000001c0


	//----- nvinfo : EIATTR_CRS_STACK_SIZE
	.align		4
.L_32:
        /*0044*/ 	.byte	0x04, 0x1e
        /*0046*/ 	.short	(.L_34 - .L_33)
.L_33:
        /*0048*/ 	.word	0x00000000


	//----- nvinfo : EIATTR_CBANK_PARAM_SIZE
	.align		4
.L_34:
        /*004c*/ 	.byte	0x03, 0x19
        /*004e*/ 	.short	0x0008


	//----- nvinfo : EIATTR_PARAM_CBANK
	.align		4
        /*0050*/ 	.byte	0x04, 0x0a
        /*0052*/ 	.short	(.L_36 - .L_35)
	.align		4
.L_35:
        /*0054*/ 	.word	index@(.nv.constant0._Z10printstateP5Vec_3)
        /*0058*/ 	.short	0x0380
        /*005a*/ 	.short	0x0008


	//----- nvinfo : EIATTR_SW_WAR
	.align		4
.L_36:
        /*005c*/ 	.byte	0x04, 0x36
        /*005e*/ 	.short	(.L_38 - .L_37)
.L_37:
        /*0060*/ 	.word	0x00000008
.L_38:


//--------------------- .nv.info._Z9leap_stepP5Vec_3S0_ --------------------------
	.section	.nv.info._Z9leap_stepP5Vec_3S0_,"",@"SHT_CUDA_INFO"
	.sectionflags	@""
	.align	4


	//----- nvinfo : EIATTR_CUDA_API_VERSION
	.align		4
        /*0000*/ 	.byte	0x04, 0x37
        /*0002*/ 	.short	(.L_40 - .L_39)
.L_39:
        /*0004*/ 	.word	0x00000082


	//----- nvinfo : EIATTR_KPARAM_INFO
	.align		4
.L_40:
        /*0008*/ 	.byte	0x04, 0x17
        /*000a*/ 	.short	(.L_42 - .L_41)
.L_41:
        /*000c*/ 	.word	0x00000000
        /*0010*/ 	.short	0x0001
        /*0012*/ 	.short	0x0008
        /*0014*/ 	.byte	0x00, 0xf5, 0x21, 0x00


	//----- nvinfo : EIATTR_KPARAM_INFO
	.align		4
.L_42:
        /*0018*/ 	.byte	0x04, 0x17
        /*001a*/ 	.short	(.L_44 - .L_43)
.L_43:
        /*001c*/ 	.word	0x00000000
        /*0020*/ 	.short	0x0000
        /*0022*/ 	.short	0x0000
        /*0024*/ 	.byte	0x00, 0xf5, 0x21, 0x00


	//----- nvinfo : EIATTR_SPARSE_MMA_MASK
	.align		4
.L_44:
        /*0028*/ 	.byte	0x03, 0x50
        /*002a*/ 	.short	0x0000


	//----- nvinfo : EIATTR_MAXREG_COUNT
	.align		4
        /*002c*/ 	.byte	0x03, 0x1b
        /*002e*/ 	.short	0x00ff


	//----- nvinfo : EIATTR_MERCURY_ISA_VERSION
	.align		4
        /*0030*/ 	.byte	0x03, 0x5f
        /*0032*/ 	.short	0x0101


	//----- nvinfo : EIATTR_VRC_CTA_INIT_COUNT
	.align		4
        /*0034*/ 	.byte	0x02, 0x4a
	.zero		1
	.zero		1


	//----- nvinfo : EIATTR_EXIT_INSTR_OFFSETS
	.align		4
        /*0038*/ 	.byte	0x04, 0x1c
        /*003a*/ 	.short	(.L_46 - .L_45)


	//   ....[0]....
.L_45:
        /*003c*/ 	.word	0x00000060


	//   ....[1]....
        /*0040*/ 	.word	0x000001a0


	//----- nvinfo : EIATTR_CBANK_PARAM_SIZE
	.align		4
.L_46:
        /*0044*/ 	.byte	0x03, 0x19
        /*0046*/ 	.short	0x0010


	//----- nvinfo : EIATTR_PARAM_CBANK
	.align		4
        /*0048*/ 	.byte	0x04, 0x0a
        /*004a*/ 	.short	(.L_48 - .L_47)
	.align		4
.L_47:
        /*004c*/ 	.word	index@(.nv.constant0._Z9leap_stepP5Vec_3S0_)
        /*0050*/ 	.short	0x0380
        /*0052*/ 	.short	0x0010


	//----- nvinfo : EIATTR_SW_WAR
	.align		4
.L_48:
        /*0054*/ 	.byte	0x04, 0x36
        /*0056*/ 	.short	(.L_50 - .L_49)
.L_49:
        /*0058*/ 	.word	0x00000008
.L_50:


//--------------------- .nv.info._Z5accelP5Vec_3S0_ --------------------------
	.section	.nv.info._Z5accelP5Vec_3S0_,"",@"SHT_CUDA_INFO"
	.sectionflags	@""
	.align	4


	//----- nvinfo : EIATTR_CUDA_API_VERSION
	.align		4
        /*0000*/ 	.byte	0x04, 0x37
        /*0002*/ 	.short	(.L_52 - .L_51)
.L_51:
        /*0004*/ 	.word	0x00000082


	//----- nvinfo : EIATTR_KPARAM_INFO
	.align		4
.L_52:
        /*0008*/ 	.byte	0x04, 0x17
        /*000a*/ 	.short	(.L_54 - .L_53)
.L_53:
        /*000c*/ 	.word	0x00000000
        /*0010*/ 	.short	0x0001
        /*0012*/ 	.short	0x0008
        /*0014*/ 	.byte	0x00, 0xf5, 0x21, 0x00


	//----- nvinfo : EIATTR_KPARAM_INFO
	.align		4
.L_54:
        /*0018*/ 	.byte	0x04, 0x17
        /*001a*/ 	.short	(.L_56 - .L_55)
.L_55:
        /*001c*/ 	.word	0x00000000
        /*0020*/ 	.short	0x0000
        /*0022*/ 	.short	0x0000
        /*0024*/ 	.byte	0x00, 0xf5, 0x21, 0x00


	//----- nvinfo : EIATTR_SPARSE_MMA_MASK
	.align		4
.L_56:
        /*0028*/ 	.byte	0x03, 0x50
        /*002a*/ 	.short	0x0000


	//----- nvinfo : EIATTR_MAXREG_COUNT
	.align		4
        /*002c*/ 	.byte	0x03, 0x1b
        /*002e*/ 	.short	0x00ff


	//----- nvinfo : EIATTR_NUM_BARRIERS
	.align		4
        /*0030*/ 	.byte	0x02, 0x4c
        /*0032*/ 	.byte	0x01
	.zero		1


	//----- nvinfo : EIATTR_MERCURY_ISA_VERSION
	.align		4
        /*0034*/ 	.byte	0x03, 0x5f
        /*0036*/ 	.short	0x0101


	//----- nvinfo : EIATTR_VRC_CTA_INIT_COUNT
	.align		4
        /*0038*/ 	.byte	0x02, 0x4a
	.zero		1
	.zero		1


	//----- nvinfo : EIATTR_EXIT_INSTR_OFFSETS
	.align		4
        /*003c*/ 	.byte	0x04, 0x1c
        /*003e*/ 	.short	(.L_58 - .L_57)


	//   ....[0]....
.L_57:
        /*0040*/ 	.word	0x00001120


	//   ....[1]....
        /*0044*/ 	.word	0x00001200


	//----- nvinfo : EIATTR_CRS_STACK_SIZE
	.align		4
.L_58:
        /*0048*/ 	.byte	0x04, 0x1e
        /*004a*/ 	.short	(.L_60 - .L_59)
.L_59:
        /*004c*/ 	.word	0x00000000


	//----- nvinfo : EIATTR_CBANK_PARAM_SIZE
	.align		4
.L_60:
        /*0050*/ 	.byte	0x03, 0x19
        /*0052*/ 	.short	0x0010


	//----- nvinfo : EIATTR_PARAM_CBANK
	.align		4
        /*0054*/ 	.byte	0x04, 0x0a
        /*0056*/ 	.short	(.L_62 - .L_61)
	.align		4
.L_61:
        /*0058*/ 	.word	index@(.nv.constant0._Z5accelP5Vec_3S0_)
        /*005c*/ 	.short	0x0380
        /*005e*/ 	.short	0x0010


	//----- nvinfo : EIATTR_SW_WAR
	.align		4
.L_62:
        /*0060*/ 	.byte	0x04, 0x36
        /*0062*/ 	.short	(.L_64 - .L_63)
.L_63:
        /*0064*/ 	.word	0x00000008
.L_64:


//--------------------- .nv.callgraph             --------------------------
	.section	.nv.callgraph,"",@"SHT_CUDA_CALLGRAPH"
	.align	4
	.sectionentsize	8
	.align		4
        /*0000*/ 	.word	0x00000000
	.align		4
        /*0004*/ 	.word	0xffffffff
	.align		4
        /*0008*/ 	.word	index@(_Z10printstateP5Vec_3)
	.align		4
        /*000c*/ 	.word	index@(vprintf)
	.align		4
        /*0010*/ 	.word	0x00000000
	.align		4
        /*0014*/ 	.word	0xfffffffe
	.align		4
        /*0018*/ 	.word	0x00000000
	.align		4
        /*001c*/ 	.word	0xfffffffd
	.align		4
        /*0020*/ 	.word	0x00000000
	.align		4
        /*0024*/ 	.word	0xfffffffc


//--------------------- .nv.constant4             --------------------------
	.section	.nv.constant4,"a",@progbits
	.align	8
	.align		8
.nv.constant4:
        /*0000*/ 	.dword	vprintf
	.align		8
        /*0008*/ 	.dword	$str


//--------------------- .text._Z10printstateP5Vec_3 --------------------------
	.section	.text._Z10printstateP5Vec_3,"ax",@progbits
	.align	128
        .global         _Z10printstateP5Vec_3
        .type           _Z10printstateP5Vec_3,@function
        .size           _Z10printstateP5Vec_3,(.L_x_36 - _Z10printstateP5Vec_3)
        .other          _Z10printstateP5Vec_3,@"STO_CUDA_ENTRY STV_DEFAULT"
_Z10printstateP5Vec_3:
.text._Z10printstateP5Vec_3:
[----:B------:R-:W0:Y:S01]  /*0000*/  LDC R1, c[0x0][0x37c] ;  /* 0x0000df00ff017b82 */ /* 0x000e220000000800 */
[----:B------:R-:W1:Y:S01]  /*0010*/  S2R R3, SR_TID.X ;  /* 0x0000000000037919 */ /* 0x000e620000002100 */
[----:B------:R-:W2:Y:S06]  /*0020*/  LDCU UR5, c[0x0][0x2fc] ;  /* 0x00005f80ff0577ac */ /* 0x000eac0008000800 */
[----:B------:R-:W1:Y:S01]  /*0030*/  S2UR UR6, SR_CTAID.X ;  /* 0x00000000000679c3 */ /* 0x000e620000002500 */
[----:B0-----:R-:W-:Y:S01]  /*0040*/  VIADD R1, R1, 0xffffffe0 ;  /* 0xffffffe001017836 */ /* 0x001fe20000000000 */
[----:B------:R-:W0:Y:S06]  /*0050*/  LDCU UR4, c[0x0][0x2f8] ;  /* 0x00005f00ff0477ac */ /* 0x000e2c0008000800 */
[----:B------:R-:W1:Y:S01]  /*0060*/  LDC R0, c[0x0][0x360] ;  /* 0x0000d800ff007b82 */ /* 0x000e620000000800 */
[----:B0-----:R-:W-:-:S05]  /*0070*/  IADD3 R6, P1, PT, R1, UR4, RZ ;  /* 0x0000000401067c10 */ /* 0x001fca000ff3e0ff */
[----:B--2---:R-:W-:Y:S02]  /*0080*/  IMAD.X R7, RZ, RZ, UR5, P1 ;  /* 0x00000005ff077e24 */ /* 0x004fe400088e06ff */
[----:B-1----:R-:W-:-:S05]  /*0090*/  IMAD R0, R0, UR6, R3 ;  /* 0x0000000600007c24 */ /* 0x002fca000f8e0203 */
[----:B------:R-:W-:-:S13]  /*00a0*/  ISETP.GT.U32.AND P0, PT, R0, 0x3ff, PT ;  /* 0x000003ff0000780c */ /* 0x000fda0003f04070 */
[----:B------:R-:W-:Y:S05]  /*00b0*/  @P0 EXIT ;  /* 0x000000000000094d */ /* 0x000fea0003800000 */
[----:B------:R-:W0:Y:S01]  /*00c0*/  LDC.64 R2, c[0x0][0x380] ;  /* 0x0000e000ff027b82 */ /* 0x000e220000000a00 */
[----:B------:R-:W1:Y:S01]  /*00d0*/  LDCU.64 UR4, c[0x0][0x358] ;  /* 0x00006b00ff0477ac */ /* 0x000e620008000a00 */
[----:B0-----:R-:W-:-:S05]  /*00e0*/  IMAD.WIDE.U32 R2, R0, 0x18, R2 ;  /* 0x0000001800027825 */ /* 0x001fca00078e0002 */
[----:B-1----:R-:W2:Y:S04]  /*00f0*/  LDG.E.64 R12, desc[UR4][R2.64] ;  /* 0x00000004020c7981 */ /* 0x002ea8000c1e1b00 */
[----:B------:R-:W3:Y:S04]  /*0100*/  LDG.E.64 R8, desc[UR4][R2.64+0x8] ;  /* 0x0000080402087981 */ /* 0x000ee8000c1e1b00 */
[----:B------:R-:W3:Y:S01]  /*0110*/  LDG.E.64 R10, desc[UR4][R2.64+0x10] ;  /* 0x00001004020a7981 */ /* 0x000ee2000c1e1b00 */
[----:B------:R-:W-:Y:S01]  /*0120*/  MOV R14, 0x0 ;  /* 0x00000000000e7802 */ /* 0x000fe20000000f00 */
[----:B------:R-:W0:Y:S02]  /*0130*/  LDCU.64 UR4, c[0x4][0x8] ;  /* 0x01000100ff0477ac */ /* 0x000e240008000a00 */
[----:B------:R1:W-:Y:S03]  /*0140*/  STL [R1], R0 ;  /* 0x0000000001007387 */ /* 0x0003e60000100800 */
[----:B------:R-:W4:Y:S01]  /*0150*/  LDC.64 R14, c[0x4][R14] ;  /* 0x010000000e0e7b82 */ /* 0x000f220000000a00 */
[----:B0-----:R-:W-:Y:S01]  /*0160*/  MOV R4, UR4 ;  /* 0x0000000400047c02 */ /* 0x001fe20008000f00 */
[----:B------:R-:W-:Y:S01]  /*0170*/  IMAD.U32 R5, RZ, RZ, UR5 ;  /* 0x00000005ff057e24 */ /* 0x000fe2000f8e00ff */
[----:B--2---:R1:W-:Y:S04]  /*0180*/  STL.64 [R1+0x8], R12 ;  /* 0x0000080c01007387 */ /* 0x0043e80000100a00 */
[----:B---34-:R1:W-:Y:S02]  /*0190*/  STL.128 [R1+0x10], R8 ;  /* 0x0000100801007387 */ /* 0x0183e40000100c00 */
[----:B------:R-:W-:-:S07]  /*01a0*/  LEPC R20, `(.L_x_0) ;  /* 0x000000001014794e */ /* 0x000fce0000000000 */
[----:B-1----:R-:W-:Y:S05]  /*01b0*/  CALL.ABS.NOINC R14 ;  /* 0x000000000e007343 */ /* 0x002fea0003c00000 */
.L_x_0:
[----:B------:R-:W-:Y:S05]  /*01c0*/  EXIT ;  /* 0x000000000000794d */ /* 0x000fea0003800000 */
.L_x_1:
[----:B------:R-:W-:-:S00]  /*01d0*/  BRA `(.L_x_1) ;  /* 0xfffffffc00fc7947 */ /* 0x000fc0000383ffff */
[----:B------:R-:W-:-:S00]  /*01e0*/  NOP ;  /* 0x0000000000007918 */ /* 0x000fc00000000000 */
        /* <DEDUP_REMOVED lines=9> */
.L_x_36:


//--------------------- .text._Z9leap_stepP5Vec_3S0_ --------------------------
	.section	.text._Z9leap_stepP5Vec_3S0_,"ax",@progbits
	.align	128
        .global         _Z9leap_stepP5Vec_3S0_
        .type           _Z9leap_stepP5Vec_3S0_,@function
        .size           _Z9leap_stepP5Vec_3S0_,(.L_x_37 - _Z9leap_stepP5Vec_3S0_)
        .other          _Z9leap_stepP5Vec_3S0_,@"STO_CUDA_ENTRY STV_DEFAULT"
_Z9leap_stepP5Vec_3S0_:
.text._Z9leap_stepP5Vec_3S0_:
[----:B------:R-:W-:Y:S01]  /*0000*/  LDC R1, c[0x0][0x37c] ;  /* 0x0000df00ff017b82 */ /* 0x000fe20000000800 */
[----:B------:R-:W0:Y:S07]  /*0010*/  S2R R0, SR_TID.X ;  /* 0x0000000000007919 */ /* 0x000e2e0000002100 */
[----:B------:R-:W0:Y:S08]  /*0020*/  S2UR UR4, SR_CTAID.X ;  /* 0x00000000000479c3 */ /* 0x000e300000002500 */
[----:B------:R-:W0:Y:S02]  /*0030*/  LDC R5, c[0x0][0x360] ;  /* 0x0000d800ff057b82 */ /* 0x000e240000000800 */
[----:B0-----:R-:W-:-:S05]  /*0040*/  IMAD R5, R5, UR4, R0 ;  /* 0x0000000405057c24 */ /* 0x001fca000f8e0200 */
[----:B------:R-:W-:-:S13]  /*0050*/  ISETP.GT.U32.AND P0, PT, R5, 0x3ff, PT ;  /* 0x000003ff0500780c */ /* 0x000fda0003f04070 */
[----:B------:R-:W-:Y:S05]  /*0060*/  @P0 EXIT ;  /* 0x000000000000094d */ /* 0x000fea0003800000 */
[----:B------:R-:W0:Y:S01]  /*0070*/  LDC.64 R2, c[0x0][0x388] ;  /* 0x0000e200ff027b82 */ /* 0x000e220000000a00 */
[----:B------:R-:W1:Y:S07]  /*0080*/  LDCU.64 UR4, c[0x0][0x358] ;  /* 0x00006b00ff0477ac */ /* 0x000e6e0008000a00 */
[----:B------:R-:W2:Y:S01]  /*0090*/  LDC.64 R6, c[0x0][0x380] ;  /* 0x0000e000ff067b82 */ /* 0x000ea20000000a00 */
[----:B0-----:R-:W-:-:S04]  /*00a0*/  IMAD.WIDE.U32 R2, R5, 0x18, R2 ;  /* 0x0000001805027825 */ /* 0x001fc800078e0002 */
[----:B--2---:R-:W-:Y:S02]  /*00b0*/  IMAD.WIDE.U32 R6, R5, 0x18, R6 ;  /* 0x0000001805067825 */ /* 0x004fe400078e0006 */
[----:B-1----:R-:W2:Y:S04]  /*00c0*/  LDG.E.64 R4, desc[UR4][R2.64] ;  /* 0x0000000402047981 */ /* 0x002ea8000c1e1b00 */
[----:B------:R-:W2:Y:S01]  /*00d0*/  LDG.E.64 R8, desc[UR4][R6.64] ;  /* 0x0000000406087981 */ /* 0x000ea2000c1e1b00 */
[----:B------:R-:W-:Y:S01]  /*00e0*/  UMOV UR6, 0x9999999a ;  /* 0x9999999a00067882 */ /* 0x000fe20000000000 */
[----:B------:R-:W-:Y:S02]  /*00f0*/  UMOV UR7, 0x3fb99999 ;  /* 0x3fb9999900077882 */ /* 0x000fe40000000000 */
[----:B------:R-:W3:Y:S04]  /*0100*/  LDG.E.64 R10, desc[UR4][R6.64+0x8] ;  /* 0x00000804060a7981 */ /* 0x000ee8000c1e1b00 */
[----:B------:R-:W4:Y:S01]  /*0110*/  LDG.E.64 R12, desc[UR4][R6.64+0x10] ;  /* 0x00001004060c7981 */ /* 0x000f22000c1e1b00 */
[----:B--2---:R-:W-:-:S07]  /*0120*/  DFMA R4, R4, UR6, R8 ;  /* 0x0000000604047c2b */ /* 0x004fce0008000008 */
[----:B------:R-:W-:Y:S04]  /*0130*/  STG.E.64 desc[UR4][R6.64], R4 ;  /* 0x0000000406007986 */ /* 0x000fe8000c101b04 */
[----:B------:R-:W3:Y:S02]  /*0140*/  LDG.E.64 R8, desc[UR4][R2.64+0x8] ;  /* 0x0000080402087981 */ /* 0x000ee4000c1e1b00 */
[----:B---3--:R-:W-:-:S07]  /*0150*/  DFMA R8, R8, UR6, R10 ;  /* 0x0000000608087c2b */ /* 0x008fce000800000a */
[----:B------:R-:W-:Y:S04]  /*0160*/  STG.E.64 desc[UR4][R6.64+0x8], R8 ;  /* 0x0000080806007986 */ /* 0x000fe8000c101b04 */
[----:B------:R-:W4:Y:S02]  /*0170*/  LDG.E.64 R10, desc[UR4][R2.64+0x10] ;  /* 0x00001004020a7981 */ /* 0x000f24000c1e1b00 */
[----:B----4-:R-:W-:-:S07]  /*0180*/  DFMA R10, R10, UR6, R12 ;  /* 0x000000060a0a7c2b */ /* 0x010fce000800000c */
[----:B------:R-:W-:Y:S01]  /*0190*/  STG.E.64 desc[UR4][R6.64+0x10], R10 ;  /* 0x0000100a06007986 */ /* 0x000fe2000c101b04 */
[----:B------:R-:W-:Y:S05]  /*01a0*/  EXIT ;  /* 0x000000000000794d */ /* 0x000fea0003800000 */
.L_x_2:
        /* <DEDUP_REMOVED lines=13> */
.L_x_37:


//--------------------- .text._Z5accelP5Vec_3S0_  --------------------------
	.section	.text._Z5accelP5Vec_3S0_,"ax",@progbits
	.align	128
        .global         _Z5accelP5Vec_3S0_
        .type           _Z5accelP5Vec_3S0_,@function
        .size           _Z5accelP5Vec_3S0_,(.L_x_35 - _Z5accelP5Vec_3S0_)
        .other          _Z5accelP5Vec_3S0_,@"STO_CUDA_ENTRY STV_DEFAULT"
_Z5accelP5Vec_3S0_:
.text._Z5accelP5Vec_3S0_:
[----:B------:R-:W-:Y:S01]  /*0000*/  LDC R1, c[0x0][0x37c] ;  /* 0x0000df00ff017b82 */ /* 0x000fe20000000800 */
[----:B------:R-:W0:Y:S07]  /*0010*/  S2R R3, SR_TID.X ;  /* 0x0000000000037919 */ /* 0x000e2e0000002100 */
[----:B------:R-:W0:Y:S01]  /*0020*/  S2UR UR4, SR_CTAID.X ;  /* 0x00000000000479c3 */ /* 0x000e220000002500 */
[----:B------:R-:W1:Y:S07]  /*0030*/  LDCU.64 UR10, c[0x0][0x358] ;  /* 0x00006b00ff0a77ac */ /* 0x000e6e0008000a00 */
[----:B------:R-:W0:Y:S08]  /*0040*/  LDC R2, c[0x0][0x360] ;  /* 0x0000d800ff027b82 */ /* 0x000e300000000800 */
[----:B------:R-:W2:Y:S01]  /*0050*/  LDC.64 R4, c[0x0][0x380] ;  /* 0x0000e000ff047b82 */ /* 0x000ea20000000a00 */
[----:B0-----:R-:W-:-:S04]  /*0060*/  IMAD R2, R2, UR4, R3 ;  /* 0x0000000402027c24 */ /* 0x001fc8000f8e0203 */
[----:B--2---:R-:W-:-:S05]  /*0070*/  IMAD.WIDE.U32 R4, R2, 0x18, R4 ;  /* 0x0000001802047825 */ /* 0x004fca00078e0004 */
[----:B-1----:R0:W5:Y:S04]  /*0080*/  LDG.E.64 R14, desc[UR10][R4.64] ;  /* 0x0000000a040e7981 */ /* 0x002168000c1e1b00 */
[----:B------:R0:W5:Y:S04]  /*0090*/  LDG.E.64 R12, desc[UR10][R4.64+0x8] ;  /* 0x0000080a040c7981 */ /* 0x000168000c1e1b00 */
[----:B------:R0:W5:Y:S01]  /*00a0*/  LDG.E.64 R10, desc[UR10][R4.64+0x10] ;  /* 0x0000100a040a7981 */ /* 0x000162000c1e1b00 */
[----:B------:R-:W-:Y:S01]  /*00b0*/  IMAD.MOV.U32 R0, RZ, RZ, RZ ;  /* 0x000000ffff007224 */ /* 0x000fe200078e00ff */
[----:B------:R-:W-:-:S02]  /*00c0*/  CS2R R34, SRZ ;  /* 0x0000000000227805 */ /* 0x000fc4000001ff00 */
[----:B------:R-:W-:Y:S02]  /*00d0*/  CS2R R18, SRZ ;  /* 0x0000000000127805 */ /* 0x000fe4000001ff00 */
[----:B------:R-:W-:Y:S01]  /*00e0*/  CS2R R16, SRZ ;  /* 0x0000000000107805 */ /* 0x000fe2000001ff00 */
[----:B------:R-:W1:Y:S06]  /*00f0*/  LDCU UR12, c[0x0][0x370] ;  /* 0x00006e00ff0c77ac */ /* 0x000e6c0008000800 */
.L_x_26:
[----:B0-----:R-:W0:Y:S01]  /*0100*/  LDC.64 R4, c[0x0][0x380] ;  /* 0x0000e000ff047b82 */ /* 0x001e220000000a00 */
[----:B------:R-:W-:-:S04]  /*0110*/  IMAD R7, R0, 0x100, R3 ;  /* 0x0000010000077824 */ /* 0x000fc800078e0203 */
[----:B0-----:R-:W-:-:S05]  /*0120*/  IMAD.WIDE.U32 R4, R7, 0x18, R4 ;  /* 0x0000001807047825 */ /* 0x001fca00078e0004 */
[----:B------:R-:W2:Y:S04]  /*0130*/  LDG.E.64 R6, desc[UR10][R4.64] ;  /* 0x0000000a04067981 */ /* 0x000ea8000c1e1b00 */
[----:B------:R-:W3:Y:S04]  /*0140*/  LDG.E.64 R8, desc[UR10][R4.64+0x8] ;  /* 0x0000080a04087981 */ /* 0x000ee8000c1e1b00 */
[----:B------:R-:W4:Y:S01]  /*0150*/  LDG.E.64 R20, desc[UR10][R4.64+0x10] ;  /* 0x0000100a04147981 */ /* 0x000f22000c1e1b00 */
[----:B------:R-:W0:Y:S01]  /*0160*/  S2UR UR7, SR_CgaCtaId ;  /* 0x00000000000779c3 */ /* 0x000e220000008800 */
[----:B------:R-:W-:Y:S01]  /*0170*/  UMOV UR4, 0x400 ;  /* 0x0000040000047882 */ /* 0x000fe20000000000 */
[----:B------:R-:W-:Y:S01]  /*0180*/  VIADD R0, R0, 0x1 ;  /* 0x0000000100007836 */ /* 0x000fe20000000000 */
[----:B------:R-:W-:-:S02]  /*0190*/  UIADD3 UR5, UPT, UPT, UR4, 0x800, URZ ;  /* 0x0000080004057890 */ /* 0x000fc4000fffe0ff */
[----:B------:R-:W-:Y:S02]  /*01a0*/  UIADD3 UR6, UPT, UPT, UR4, 0x1000, URZ ;  /* 0x0000100004067890 */ /* 0x000fe4000fffe0ff */
[----:B-1----:R-:W-:Y:S01]  /*01b0*/  ISETP.NE.AND P1, PT, R0, UR12, PT ;  /* 0x0000000c00007c0c */ /* 0x002fe2000bf25270 */
[----:B0-----:R-:W-:Y:S02]  /*01c0*/  ULEA UR4, UR7, UR4, 0x18 ;  /* 0x0000000407047291 */ /* 0x001fe4000f8ec0ff */
[----:B------:R-:W-:Y:S02]  /*01d0*/  ULEA UR5, UR7, UR5, 0x18 ;  /* 0x0000000507057291 */ /* 0x000fe4000f8ec0ff */
[----:B------:R-:W-:Y:S02]  /*01e0*/  ULEA UR6, UR7, UR6, 0x18 ;  /* 0x0000000607067291 */ /* 0x000fe4000f8ec0ff */
[C---:B------:R-:W-:Y:S01]  /*01f0*/  LEA R23, R3.reuse, UR4, 0x3 ;  /* 0x0000000403177c11 */ /* 0x040fe2000f8e18ff */
[----:B------:R-:W-:Y:S01]  /*0200*/  UMOV UR4, URZ ;  /* 0x000000ff00047c82 */ /* 0x000fe20008000000 */
[----:B------:R-:W-:-:S02]  /*0210*/  LEA R25, R3, UR5, 0x3 ;  /* 0x0000000503197c11 */ /* 0x000fc4000f8e18ff */
[----:B------:R-:W-:Y:S01]  /*0220*/  LEA R27, R3, UR6, 0x3 ;  /* 0x00000006031b7c11 */ /* 0x000fe2000f8e18ff */
[----:B--2---:R0:W-:Y:S04]  /*0230*/  STS.64 [R23], R6 ;  /* 0x0000000617007388 */ /* 0x0041e80000000a00 */
[----:B---3--:R0:W-:Y:S04]  /*0240*/  STS.64 [R25], R8 ;  /* 0x0000000819007388 */ /* 0x0081e80000000a00 */
[----:B----4-:R0:W-:Y:S01]  /*0250*/  STS.64 [R27], R20 ;  /* 0x000000141b007388 */ /* 0x0101e20000000a00 */
[----:B------:R-:W-:Y:S06]  /*0260*/  BAR.SYNC.DEFER_BLOCKING 0x0 ;  /* 0x0000000000007b1d */ /* 0x000fec0000010000 */
.L_x_25:
[----:B------:R-:W1:Y:S01]  /*0270*/  S2UR UR7, SR_CgaCtaId ;  /* 0x00000000000779c3 */ /* 0x000e620000008800 */
[----:B------:R-:W-:Y:S01]  /*0280*/  UMOV UR6, 0x400 ;  /* 0x0000040000067882 */ /* 0x000fe20000000000 */
[----:B------:R-:W-:Y:S01]  /*0290*/  BSSY.RECONVERGENT B0, `(.L_x_3) ;  /* 0x0000020000007945 */ /* 0x000fe20003800200 */
[----:B------:R-:W-:Y:S02]  /*02a0*/  UIADD3 UR8, UPT, UPT, UR6, 0x800, URZ ;  /* 0x0000080006087890 */ /* 0x000fe4000fffe0ff */
[----:B------:R-:W-:Y:S02]  /*02b0*/  UIADD3 UR9, UPT, UPT, UR6, 0x1000, URZ ;  /* 0x0000100006097890 */ /* 0x000fe4000fffe0ff */
[----:B-1----:R-:W-:Y:S02]  /*02c0*/  ULEA UR5, UR7, UR6, 0x18 ;  /* 0x0000000607057291 */ /* 0x002fe4000f8ec0ff */
[----:B------:R-:W-:Y:S02]  /*02d0*/  ULEA UR8, UR7, UR8, 0x18 ;  /* 0x0000000807087291 */ /* 0x000fe4000f8ec0ff */
[----:B------:R-:W-:-:S02]  /*02e0*/  ULEA UR5, UR4, UR5, 0x3 ;  /* 0x0000000504057291 */ /* 0x000fc4000f8e18ff */
[----:B------:R-:W-:Y:S02]  /*02f0*/  ULEA UR6, UR4, UR8, 0x3 ;  /* 0x0000000804067291 */ /* 0x000fe4000f8e18ff */
[----:B------:R-:W-:Y:S01]  /*0300*/  ULEA UR7, UR7, UR9, 0x18 ;  /* 0x0000000907077291 */ /* 0x000fe2000f8ec0ff */
[----:B------:R-:W-:Y:S02]  /*0310*/  UMOV UR8, 0x88e368f1 ;  /* 0x88e368f100087882 */ /* 0x000fe40000000000 */
[----:B------:R-:W-:Y:S01]  /*0320*/  UMOV UR9, 0x3ee4f8b5 ;  /* 0x3ee4f8b500097882 */ /* 0x000fe20000000000 */
[----:B------:R-:W-:Y:S01]  /*0330*/  ULEA UR7, UR4, UR7, 0x3 ;  /* 0x0000000704077291 */ /* 0x000fe2000f8e18ff */
[----:B------:R-:W1:Y:S01]  /*0340*/  LDS.64 R42, [UR5] ;  /* 0x00000005ff2a7984 */ /* 0x000e620008000a00 */
[----:B------:R-:W-:-:S03]  /*0350*/  UIADD3 UR4, UPT, UPT, UR4, 0x2, URZ ;  /* 0x0000000204047890 */ /* 0x000fc6000fffe0ff */
[----:B------:R-:W2:Y:S01]  /*0360*/  LDS.64 R36, [UR6] ;  /* 0x00000006ff247984 */ /* 0x000ea20008000a00 */
[----:B------:R-:W-:-:S03]  /*0370*/  UISETP.NE.AND UP0, UPT, UR4, 0x100, UPT ;  /* 0x000001000400788c */ /* 0x000fc6000bf05270 */
[----:B0-----:R-:W0:Y:S01]  /*0380*/  LDS.64 R22, [UR7] ;  /* 0x00000007ff167984 */ /* 0x001e220008000a00 */
[----:B-1---5:R-:W-:Y:S02]  /*0390*/  DADD R42, R14, -R42 ;  /* 0x000000000e2a7229 */ /* 0x022fe4000000082a */
[----:B--2---:R-:W-:-:S06]  /*03a0*/  DADD R36, R12, -R36 ;  /* 0x000000000c247229 */ /* 0x004fcc0000000824 */
[----:B------:R-:W-:Y:S02]  /*03b0*/  DFMA R4, R42, R42, UR8 ;  /* 0x000000082a047e2b */ /* 0x000fe4000800002a */
[----:B0-----:R-:W-:-:S06]  /*03c0*/  DADD R22, R10, -R22 ;  /* 0x000000000a167229 */ /* 0x001fcc0000000816 */
[----:B------:R-:W-:-:S08]  /*03d0*/  DFMA R4, R36, R36, R4 ;  /* 0x000000242404722b */ /* 0x000fd00000000004 */
[----:B------:R-:W-:-:S08]  /*03e0*/  DFMA R20, R22, R22, R4 ;  /* 0x000000161614722b */ /* 0x000fd00000000004 */
[----:B------:R-:W-:-:S14]  /*03f0*/  DSETP.NEU.AND P0, PT, R20, RZ, PT ;  /* 0x000000ff1400722a */ /* 0x000fdc0003f0d000 */
[----:B------:R-:W-:Y:S01]  /*0400*/  @!P0 CS2R R4, SRZ ;  /* 0x0000000000048805 */ /* 0x000fe2000001ff00 */
[----:B------:R-:W-:Y:S06]  /*0410*/  @!P0 BRA `(.L_x_4) ;  /* 0x00000000001c8947 */ /* 0x000fec0003800000 */
[----:B------:R-:W-:Y:S01]  /*0420*/  DADD R4, -RZ, |R20| ;  /* 0x00000000ff047229 */ /* 0x000fe20000000514 */
[----:B------:R-:W-:-:S09]  /*0430*/  MOV R32, 0x460 ;  /* 0x0000046000207802 */ /* 0x000fd20000000f00 */
[----:B------:R-:W-:-:S07]  /*0440*/  IMAD.MOV.U32 R33, RZ, RZ, R5 ;  /* 0x000000ffff217224 */ /* 0x000fce00078e0005 */
[----:B------:R-:W-:Y:S05]  /*0450*/  CALL.REL.NOINC `($_Z5accelP5Vec_3S0_$__internal_accurate_pow) ;  /* 0x0000001000dc7944 */ /* 0x000fea0003c00000 */
[----:B------:R-:W-:-:S04]  /*0460*/  ISETP.GE.AND P0, PT, R21, RZ, PT ;  /* 0x000000ff1500720c */ /* 0x000fc80003f06270 */
[----:B------:R-:W-:Y:S02]  /*0470*/  FSEL R4, R4, RZ, P0 ;  /* 0x000000ff04047208 */ /* 0x000fe40000000000 */
[----:B------:R-:W-:-:S07]  /*0480*/  FSEL R5, R6, -QNAN , P0 ;  /* 0xfff8000006057808 */ /* 0x000fce0000000000 */
.L_x_4:
[----:B------:R-:W-:Y:S05]  /*0490*/  BSYNC.RECONVERGENT B0 ;  /* 0x0000000000007941 */ /* 0x000fea0003800200 */
.L_x_3:
[C---:B------:R-:W-:Y:S01]  /*04a0*/  DADD R6, R20.reuse, 1.5 ;  /* 0x3ff8000014067429 */ /* 0x040fe20000000000 */
[----:B------:R-:W-:Y:S01]  /*04b0*/  BSSY.RECONVERGENT B0, `(.L_x_5) ;  /* 0x000000b000007945 */ /* 0x000fe20003800200 */
[----:B------:R-:W-:-:S08]  /*04c0*/  DSETP.NEU.AND P2, PT, R20, 1, PT ;  /* 0x3ff000001400742a */ /* 0x000fd00003f4d000 */
[----:B------:R-:W-:-:S04]  /*04d0*/  LOP3.LUT R6, R7, 0x7ff00000, RZ, 0xc0, !PT ;  /* 0x7ff0000007067812 */ /* 0x000fc800078ec0ff */
[----:B------:R-:W-:-:S13]  /*04e0*/  ISETP.NE.AND P0, PT, R6, 0x7ff00000, PT ;  /* 0x7ff000000600780c */ /* 0x000fda0003f05270 */
[----:B------:R-:W-:Y:S05]  /*04f0*/  @P0 BRA `(.L_x_6) ;  /* 0x0000000000180947 */ /* 0x000fea0003800000 */
[----:B------:R-:W-:-:S14]  /*0500*/  DSETP.NAN.AND P0, PT, R20, R20, PT ;  /* 0x000000141400722a */ /* 0x000fdc0003f08000 */
[----:B------:R-:W-:Y:S01]  /*0510*/  @P0 DADD R4, R20, 1.5 ;  /* 0x3ff8000014040429 */ /* 0x000fe20000000000 */
[----:B------:R-:W-:Y:S10]  /*0520*/  @P0 BRA `(.L_x_6) ;  /* 0x00000000000c0947 */ /* 0x000ff40003800000 */
[----:B------:R-:W-:-:S14]  /*0530*/  DSETP.NEU.AND P0, PT, R20, +INF , PT ;  /* 0x7ff000001400742a */ /* 0x000fdc0003f0d000 */
[----:B------:R-:W-:Y:S02]  /*0540*/  @!P0 IMAD.MOV.U32 R4, RZ, RZ, 0x0 ;  /* 0x00000000ff048424 */ /* 0x000fe400078e00ff */
[----:B------:R-:W-:-:S07]  /*0550*/  @!P0 IMAD.MOV.U32 R5, RZ, RZ, 0x7ff00000 ;  /* 0x7ff00000ff058424 */ /* 0x000fce00078e00ff */
.L_x_6:
[----:B------:R-:W-:Y:S05]  /*0560*/  BSYNC.RECONVERGENT B0 ;  /* 0x0000000000007941 */ /* 0x000fea0003800200 */
.L_x_5:
[----:B------:R-:W-:Y:S01]  /*0570*/  FSEL R21, R5, 1.875, P2 ;  /* 0x3ff0000005157808 */ /* 0x000fe20001000000 */
[----:B------:R-:W-:Y:S01]  /*0580*/  DMUL R28, R42, 0.0009765625 ;  /* 0x3f5000002a1c7828 */ /* 0x000fe20000000000 */
[----:B------:R-:W-:Y:S01]  /*0590*/  FSEL R20, R4, RZ, P2 ;  /* 0x000000ff04147208 */ /* 0x000fe20001000000 */
[----:B------:R-:W-:Y:S01]  /*05a0*/  IMAD.MOV.U32 R4, RZ, RZ, 0x1 ;  /* 0x00000001ff047424 */ /* 0x000fe200078e00ff */
[----:B------:R-:W0:Y:S01]  /*05b0*/  MUFU.RCP64H R5, R21 ;  /* 0x0000001500057308 */ /* 0x000e220000001800 */
[----:B------:R-:W-:Y:S06]  /*05c0*/  BSSY.RECONVERGENT B0, `(.L_x_7) ;  /* 0x0000013000007945 */ /* 0x000fec0003800200 */
[----:B------:R-:W-:Y:S01]  /*05d0*/  FSETP.GEU.AND P2, PT, |R29|, 6.5827683646048100446e-37, PT ;  /* 0x036000001d00780b */ /* 0x000fe20003f4e200 */
[----:B0-----:R-:W-:-:S08]  /*05e0*/  DFMA R6, -R20, R4, 1 ;  /* 0x3ff000001406742b */ /* 0x001fd00000000104 */
[----:B------:R-:W-:-:S08]  /*05f0*/  DFMA R6, R6, R6, R6 ;  /* 0x000000060606722b */ /* 0x000fd00000000006 */
[----:B------:R-:W-:-:S08]  /*0600*/  DFMA R6, R4, R6, R4 ;  /* 0x000000060406722b */ /* 0x000fd00000000004 */
[----:B------:R-:W-:-:S08]  /*0610*/  DFMA R4, -R20, R6, 1 ;  /* 0x3ff000001404742b */ /* 0x000fd00000000106 */
[----:B------:R-:W-:-:S08]  /*0620*/  DFMA R4, R6, R4, R6 ;  /* 0x000000040604722b */ /* 0x000fd00000000006 */
[----:B------:R-:W-:-:S08]  /*0630*/  DMUL R6, R28, R4 ;  /* 0x000000041c067228 */ /* 0x000fd00000000000 */
[----:B------:R-:W-:-:S08]  /*0640*/  DFMA R8, -R20, R6, R28 ;  /* 0x000000061408722b */ /* 0x000fd0000000011c */
[----:B------:R-:W-:-:S10]  /*0650*/  DFMA R4, R4, R8, R6 ;  /* 0x000000080404722b */ /* 0x000fd40000000006 */
[----:B------:R-:W-:-:S05]  /*0660*/  FFMA R6, RZ, R21, R5 ;  /* 0x00000015ff067223 */ /* 0x000fca0000000005 */
[----:B------:R-:W-:-:S13]  /*0670*/  FSETP.GT.AND P0, PT, |R6|, 1.469367938527859385e-39, PT ;  /* 0x001000000600780b */ /* 0x000fda0003f04200 */
[----:B------:R-:W-:Y:S05]  /*0680*/  @P0 BRA P2, `(.L_x_8) ;  /* 0x0000000000180947 */ /* 0x000fea0001000000 */
[----:B------:R-:W-:Y:S01]  /*0690*/  IMAD.MOV.U32 R26, RZ, RZ, R20 ;  /* 0x000000ffff1a7224 */ /* 0x000fe200078e0014 */
[----:B------:R-:W-:Y:S01]  /*06a0*/  MOV R4, 0x6d0 ;  /* 0x000006d000047802 */ /* 0x000fe20000000f00 */
[----:B------:R-:W-:-:S07]  /*06b0*/  IMAD.MOV.U32 R27, RZ, RZ, R21 ;  /* 0x000000ffff1b7224 */ /* 0x000fce00078e0015 */
[----:B------:R-:W-:Y:S05]  /*06c0*/  CALL.REL.NOINC `($__internal_0_$__cuda_sm20_div_rn_f64_full) ;  /* 0x0000000800d07944 */ /* 0x000fea0003c00000 */
[----:B------:R-:W-:Y:S02]  /*06d0*/  IMAD.MOV.U32 R4, RZ, RZ, R6 ;  /* 0x000000ffff047224 */ /* 0x000fe400078e0006 */
[----:B------:R-:W-:-:S07]  /*06e0*/  IMAD.MOV.U32 R5, RZ, RZ, R7 ;  /* 0x000000ffff057224 */ /* 0x000fce00078e0007 */
.L_x_8:
[----:B------:R-:W-:Y:S05]  /*06f0*/  BSYNC.RECONVERGENT B0 ;  /* 0x0000000000007941 */ /* 0x000fea0003800200 */
.L_x_7:
[----:B------:R-:W0:Y:S01]  /*0700*/  MUFU.RCP64H R7, R21 ;  /* 0x0000001500077308 */ /* 0x000e220000001800 */
[----:B------:R-:W-:Y:S01]  /*0710*/  IMAD.MOV.U32 R6, RZ, RZ, 0x1 ;  /* 0x00000001ff067424 */ /* 0x000fe200078e00ff */
[----:B------:R-:W-:Y:S01]  /*0720*/  DMUL R28, R36, 0.0009765625 ;  /* 0x3f500000241c7828 */ /* 0x000fe20000000000 */
[----:B------:R-:W-:Y:S01]  /*0730*/  BSSY.RECONVERGENT B0, `(.L_x_9) ;  /* 0x0000012000007945 */ /* 0x000fe20003800200 */
[----:B------:R-:W-:-:S08]  /*0740*/  DADD R16, -R4, R16 ;  /* 0x0000000004107229 */ /* 0x000fd00000000110 */
        /* <DEDUP_REMOVED lines=16> */
.L_x_10:
[----:B------:R-:W-:Y:S05]  /*0850*/  BSYNC.RECONVERGENT B0 ;  /* 0x0000000000007941 */ /* 0x000fea0003800200 */
.L_x_9:
        /* <DEDUP_REMOVED lines=23> */
.L_x_12:
[----:B------:R-:W-:Y:S05]  /*09d0*/  BSYNC.RECONVERGENT B0 ;  /* 0x0000000000007941 */ /* 0x000fea0003800200 */
.L_x_11:
[----:B------:R-:W0:Y:S01]  /*09e0*/  LDS.64 R42, [UR5+0x8] ;  /* 0x00000805ff2a7984 */ /* 0x000e220008000a00 */
[----:B------:R-:W-:Y:S01]  /*09f0*/  BSSY.RECONVERGENT B0, `(.L_x_13) ;  /* 0x0000017000007945 */ /* 0x000fe20003800200 */
[----:B------:R-:W-:Y:S02]  /*0a00*/  DADD R34, -R4, R34 ;  /* 0x0000000004227229 */ /* 0x000fe40000000122 */
[----:B------:R-:W1:Y:S01]  /*0a10*/  LDS.64 R20, [UR6+0x8] ;  /* 0x00000806ff147984 */ /* 0x000e620008000a00 */
[----:B------:R-:W-:-:S03]  /*0a20*/  UMOV UR6, 0x88e368f1 ;  /* 0x88e368f100067882 */ /* 0x000fc60000000000 */
[----:B------:R-:W2:Y:S01]  /*0a30*/  LDS.64 R22, [UR7+0x8] ;  /* 0x00000807ff167984 */ /* 0x000ea20008000a00 */
[----:B------:R-:W-:Y:S01]  /*0a40*/  UMOV UR7, 0x3ee4f8b5 ;  /* 0x3ee4f8b500077882 */ /* 0x000fe20000000000 */
[----:B0-----:R-:W-:Y:S02]  /*0a50*/  DADD R42, R14, -R42 ;  /* 0x000000000e2a7229 */ /* 0x001fe4000000082a */
[----:B-1----:R-:W-:-:S06]  /*0a60*/  DADD R20, R12, -R20 ;  /* 0x000000000c147229 */ /* 0x002fcc0000000814 */
[----:B------:R-:W-:Y:S02]  /*0a70*/  DFMA R6, R42, R42, UR6 ;  /* 0x000000062a067e2b */ /* 0x000fe4000800002a */
[----:B--2---:R-:W-:-:S06]  /*0a80*/  DADD R22, R10, -R22 ;  /* 0x000000000a167229 */ /* 0x004fcc0000000816 */
[----:B------:R-:W-:-:S08]  /*0a90*/  DFMA R6, R20, R20, R6 ;  /* 0x000000141406722b */ /* 0x000fd00000000006 */
[----:B------:R-:W-:-:S08]  /*0aa0*/  DFMA R36, R22, R22, R6 ;  /* 0x000000161624722b */ /* 0x000fd00000000006 */
[----:B------:R-:W-:-:S14]  /*0ab0*/  DSETP.NEU.AND P0, PT, R36, RZ, PT ;  /* 0x000000ff2400722a */ /* 0x000fdc0003f0d000 */
[----:B------:R-:W-:Y:S05]  /*0ac0*/  @!P0 BRA `(.L_x_14) ;  /* 0x0000000000208947 */ /* 0x000fea0003800000 */
[----:B------:R-:W-:Y:S01]  /*0ad0*/  DADD R4, -RZ, |R36| ;  /* 0x00000000ff047229 */ /* 0x000fe20000000524 */
[----:B------:R-:W-:-:S09]  /*0ae0*/  MOV R32, 0xb10 ;  /* 0x00000b1000207802 */ /* 0x000fd20000000f00 */
[----:B------:R-:W-:-:S07]  /*0af0*/  IMAD.MOV.U32 R33, RZ, RZ, R5 ;  /* 0x000000ffff217224 */ /* 0x000fce00078e0005 */
[----:B------:R-:W-:Y:S05]  /*0b00*/  CALL.REL.NOINC `($_Z5accelP5Vec_3S0_$__internal_accurate_pow) ;  /* 0x0000000c00307944 */ /* 0x000fea0003c00000 */
[----:B------:R-:W-:-:S04]  /*0b10*/  ISETP.GE.AND P0, PT, R37, RZ, PT ;  /* 0x000000ff2500720c */ /* 0x000fc80003f06270 */
[----:B------:R-:W-:Y:S02]  /*0b20*/  FSEL R4, R4, RZ, P0 ;  /* 0x000000ff04047208 */ /* 0x000fe40000000000 */
[----:B------:R-:W-:Y:S01]  /*0b30*/  FSEL R5, R6, -QNAN , P0 ;  /* 0xfff8000006057808 */ /* 0x000fe20000000000 */
[----:B------:R-:W-:Y:S06]  /*0b40*/  BRA `(.L_x_15) ;  /* 0x0000000000047947 */ /* 0x000fec0003800000 */
.L_x_14:
[----:B------:R-:W-:-:S07]  /*0b50*/  CS2R R4, SRZ ;  /* 0x0000000000047805 */ /* 0x000fce000001ff00 */
.L_x_15:
[----:B------:R-:W-:Y:S05]  /*0b60*/  BSYNC.RECONVERGENT B0 ;  /* 0x0000000000007941 */ /* 0x000fea0003800200 */
.L_x_13:
[----:B------:R-:W-:Y:S01]  /*0b70*/  DADD R6, R36, 1.5 ;  /* 0x3ff8000024067429 */ /* 0x000fe20000000000 */
[----:B------:R-:W-:Y:S09]  /*0b80*/  BSSY.RECONVERGENT B0, `(.L_x_16) ;  /* 0x000000c000007945 */ /* 0x000ff20003800200 */
[----:B------:R-:W-:-:S04]  /*0b90*/  LOP3.LUT R6, R7, 0x7ff00000, RZ, 0xc0, !PT ;  /* 0x7ff0000007067812 */ /* 0x000fc800078ec0ff */
[----:B------:R-:W-:-:S13]  /*0ba0*/  ISETP.NE.AND P0, PT, R6, 0x7ff00000, PT ;  /* 0x7ff000000600780c */ /* 0x000fda0003f05270 */
[----:B------:R-:W-:Y:S05]  /*0bb0*/  @P0 BRA `(.L_x_17) ;  /* 0x0000000000200947 */ /* 0x000fea0003800000 */
[----:B------:R-:W-:-:S14]  /*0bc0*/  DSETP.NAN.AND P0, PT, R36, R36, PT ;  /* 0x000000242400722a */ /* 0x000fdc0003f08000 */
[----:B------:R-:W-:Y:S05]  /*0bd0*/  @P0 BRA `(.L_x_18) ;  /* 0x0000000000140947 */ /* 0x000fea0003800000 */
[----:B------:R-:W-:-:S14]  /*0be0*/  DSETP.NEU.AND P0, PT, R36, +INF , PT ;  /* 0x7ff000002400742a */ /* 0x000fdc0003f0d000 */
[----:B------:R-:W-:Y:S05]  /*0bf0*/  @P0 BRA `(.L_x_17) ;  /* 0x0000000000100947 */ /* 0x000fea0003800000 */
[----:B------:R-:W-:Y:S02]  /*0c00*/  IMAD.MOV.U32 R4, RZ, RZ, 0x0 ;  /* 0x00000000ff047424 */ /* 0x000fe400078e00ff */
[----:B------:R-:W-:Y:S01]  /*0c10*/  IMAD.MOV.U32 R5, RZ, RZ, 0x7ff00000 ;  /* 0x7ff00000ff057424 */ /* 0x000fe200078e00ff */
[----:B------:R-:W-:Y:S06]  /*0c20*/  BRA `(.L_x_17) ;  /* 0x0000000000047947 */ /* 0x000fec0003800000 */
.L_x_18:
[----:B------:R-:W-:-:S11]  /*0c30*/  DADD R4, R36, 1.5 ;  /* 0x3ff8000024047429 */ /* 0x000fd60000000000 */
.L_x_17:
[----:B------:R-:W-:Y:S05]  /*0c40*/  BSYNC.RECONVERGENT B0 ;  /* 0x0000000000007941 */ /* 0x000fea0003800200 */
.L_x_16:
[----:B------:R-:W-:Y:S01]  /*0c50*/  DSETP.NEU.AND P0, PT, R36, 1, PT ;  /* 0x3ff000002400742a */ /* 0x000fe20003f0d000 */
[----:B------:R-:W-:Y:S01]  /*0c60*/  BSSY.RECONVERGENT B0, `(.L_x_19) ;  /* 0x0000018000007945 */ /* 0x000fe20003800200 */
[----:B------:R-:W-:-:S04]  /*0c70*/  DMUL R28, R42, 0.0009765625 ;  /* 0x3f5000002a1c7828 */ /* 0x000fc80000000000 */
[----:B------:R-:W-:Y:S02]  /*0c80*/  FSEL R37, R5, 1.875, P0 ;  /* 0x3ff0000005257808 */ /* 0x000fe40000000000 */
[----:B------:R-:W-:Y:S01]  /*0c90*/  FSEL R36, R4, RZ, P0 ;  /* 0x000000ff04247208 */ /* 0x000fe20000000000 */
[----:B------:R-:W-:Y:S01]  /*0ca0*/  IMAD.MOV.U32 R4, RZ, RZ, 0x1 ;  /* 0x00000001ff047424 */ /* 0x000fe200078e00ff */
[----:B------:R-:W0:Y:S02]  /*0cb0*/  MUFU.RCP64H R5, R37 ;  /* 0x0000002500057308 */ /* 0x000e240000001800 */
[----:B------:R-:W-:-:S03]  /*0cc0*/  FSETP.GEU.AND P2, PT, |R29|, 6.5827683646048100446e-37, PT ;  /* 0x036000001d00780b */ /* 0x000fc60003f4e200 */
        /* <DEDUP_REMOVED lines=17> */
.L_x_20:
[----:B------:R-:W-:Y:S05]  /*0de0*/  BSYNC.RECONVERGENT B0 ;  /* 0x0000000000007941 */ /* 0x000fea0003800200 */
.L_x_19:
[----:B------:R-:W0:Y:S01]  /*0df0*/  MUFU.RCP64H R7, R37 ;  /* 0x0000002500077308 */ /* 0x000e220000001800 */
[----:B------:R-:W-:Y:S01]  /*0e00*/  IMAD.MOV.U32 R6, RZ, RZ, 0x1 ;  /* 0x00000001ff067424 */ /* 0x000fe200078e00ff */
[----:B------:R-:W-:Y:S01]  /*0e10*/  DMUL R28, R20, 0.0009765625 ;  /* 0x3f500000141c7828 */ /* 0x000fe20000000000 */
[----:B------:R-:W-:Y:S01]  /*0e20*/  BSSY.RECONVERGENT B0, `(.L_x_21) ;  /* 0x0000012000007945 */ /* 0x000fe20003800200 */
[----:B------:R-:W-:-:S08]  /*0e30*/  DADD R16, R16, -R4 ;  /* 0x0000000010107229 */ /* 0x000fd00000000804 */
        /* <DEDUP_REMOVED lines=16> */
.L_x_22:
[----:B------:R-:W-:Y:S05]  /*0f40*/  BSYNC.RECONVERGENT B0 ;  /* 0x0000000000007941 */ /* 0x000fea0003800200 */
.L_x_21:
        /* <DEDUP_REMOVED lines=23> */
.L_x_24:
[----:B------:R-:W-:Y:S05]  /*10c0*/  BSYNC.RECONVERGENT B0 ;  /* 0x0000000000007941 */ /* 0x000fea0003800200 */
.L_x_23:
[----:B------:R-:W-:Y:S01]  /*10d0*/  DADD R34, R34, -R4 ;  /* 0x0000000022227229 */ /* 0x000fe20000000804 */
[----:B------:R-:W-:Y:S10]  /*10e0*/  BRA.U UP0, `(.L_x_25) ;  /* 0xfffffff100607547 */ /* 0x000ff4000b83ffff */
[----:B------:R-:W-:Y:S06]  /*10f0*/  BAR.SYNC.DEFER_BLOCKING 0x0 ;  /* 0x0000000000007b1d */ /* 0x000fec0000010000 */
[----:B------:R-:W-:Y:S05]  /*1100*/  @P1 BRA `(.L_x_26) ;  /* 0xffffffec00fc1947 */ /* 0x000fea000383ffff */
[----:B------:R-:W-:-:S13]  /*1110*/  ISETP.GT.U32.AND P0, PT, R2, 0x3ff, PT ;  /* 0x000003ff0200780c */ /* 0x000fda0003f04070 */
[----:B------:R-:W-:Y:S05]  /*1120*/  @P0 EXIT ;  /* 0x000000000000094d */ /* 0x000fea0003800000 */
[----:B------:R-:W0:Y:S02]  /*1130*/  LDC.64 R4, c[0x0][0x388] ;  /* 0x0000e200ff047b82 */ /* 0x000e240000000a00 */
[----:B0-----:R-:W-:-:S05]  /*1140*/  IMAD.WIDE.U32 R2, R2, 0x18, R4 ;  /* 0x0000001802027825 */ /* 0x001fca00078e0004 */
[----:B------:R-:W2:Y:S04]  /*1150*/  LDG.E.64 R4, desc[UR10][R2.64] ;  /* 0x0000000a02047981 */ /* 0x000ea8000c1e1b00 */
[----:B------:R-:W3:Y:S04]  /*1160*/  LDG.E.64 R6, desc[UR10][R2.64+0x8] ;  /* 0x0000080a02067981 */ /* 0x000ee8000c1e1b00 */
[----:B------:R-:W4:Y:S01]  /*1170*/  LDG.E.64 R8, desc[UR10][R2.64+0x10] ;  /* 0x0000100a02087981 */ /* 0x000f22000c1e1b00 */
[----:B------:R-:W-:Y:S01]  /*1180*/  UMOV UR4, 0x9999999a ;  /* 0x9999999a00047882 */ /* 0x000fe20000000000 */
[----:B------:R-:W-:-:S02]  /*1190*/  UMOV UR5, 0x3fa99999 ;  /* 0x3fa9999900057882 */ /* 0x000fc40000000000 */
[----:B--2---:R-:W-:Y:S02]  /*11a0*/  DFMA R4, R16, UR4, R4 ;  /* 0x0000000410047c2b */ /* 0x004fe40008000004 */
[----:B---3--:R-:W-:-:S05]  /*11b0*/  DFMA R6, R18, UR4, R6 ;  /* 0x0000000412067c2b */ /* 0x008fca0008000006 */
[----:B------:R-:W-:Y:S01]  /*11c0*/  STG.E.64 desc[UR10][R2.64], R4 ;  /* 0x0000000402007986 */ /* 0x000fe2000c101b0a */
[----:B----4-:R-:W-:-:S03]  /*11d0*/  DFMA R8, R34, UR4, R8 ;  /* 0x0000000422087c2b */ /* 0x010fc60008000008 */
[----:B------:R-:W-:Y:S04]  /*11e0*/  STG.E.64 desc[UR10][R2.64+0x8], R6 ;  /* 0x0000080602007986 */ /* 0x000fe8000c101b0a */
[----:B------:R-:W-:Y:S01]  /*11f0*/  STG.E.64 desc[UR10][R2.64+0x10], R8 ;  /* 0x0000100802007986 */ /* 0x000fe2000c101b0a */
[----:B------:R-:W-:Y:S05]  /*1200*/  EXIT ;  /* 0x000000000000794d */ /* 0x000fea0003800000 */
        .weak           $__internal_0_$__cuda_sm20_div_rn_f64_full
        .type           $__internal_0_$__cuda_sm20_div_rn_f64_full,@function
        .size           $__internal_0_$__cuda_sm20_div_rn_f64_full,($_Z5accelP5Vec_3S0_$__internal_accurate_pow - $__internal_0_$__cuda_sm20_div_rn_f64_full)
$__internal_0_$__cuda_sm20_div_rn_f64_full:
[C---:B------:R-:W-:Y:S01]  /*1210*/  FSETP.GEU.AND P0, PT, |R27|.reuse, 1.469367938527859385e-39, PT ;  /* 0x001000001b00780b */ /* 0x040fe20003f0e200 */
[----:B------:R-:W-:Y:S01]  /*1220*/  IMAD.MOV.U32 R30, RZ, RZ, 0x1 ;  /* 0x00000001ff1e7424 */ /* 0x000fe200078e00ff */
[----:B------:R-:W-:Y:S01]  /*1230*/  LOP3.LUT R24, R27, 0x800fffff, RZ, 0xc0, !PT ;  /* 0x800fffff1b187812 */ /* 0x000fe200078ec0ff */
[----:B------:R-:W-:Y:S01]  /*1240*/  BSSY.RECONVERGENT B1, `(.L_x_27) ;  /* 0x0000054000017945 */ /* 0x000fe20003800200 */
[C---:B------:R-:W-:Y:S02]  /*1250*/  FSETP.GEU.AND P3, PT, |R29|.reuse, 1.469367938527859385e-39, PT ;  /* 0x001000001d00780b */ /* 0x040fe40003f6e200 */
[----:B------:R-:W-:Y:S01]  /*1260*/  LOP3.LUT R25, R24, 0x3ff00000, RZ, 0xfc, !PT ;  /* 0x3ff0000018197812 */ /* 0x000fe200078efcff */
[----:B------:R-:W-:Y:S01]  /*1270*/  IMAD.MOV.U32 R24, RZ, RZ, R26 ;  /* 0x000000ffff187224 */ /* 0x000fe200078e001a */
[----:B------:R-:W-:Y:S02]  /*1280*/  LOP3.LUT R5, R29, 0x7ff00000, RZ, 0xc0, !PT ;  /* 0x7ff000001d057812 */ /* 0x000fe400078ec0ff */
[----:B------:R-:W-:-:S03]  /*1290*/  LOP3.LUT R8, R27, 0x7ff00000, RZ, 0xc0, !PT ;  /* 0x7ff000001b087812 */ /* 0x000fc600078ec0ff */
[----:B------:R-:W-:Y:S01]  /*12a0*/  @!P0 DMUL R24, R26, 8.98846567431157953865e+307 ;  /* 0x7fe000001a188828 */ /* 0x000fe20000000000 */
[----:B------:R-:W-:-:S03]  /*12b0*/  ISETP.GE.U32.AND P2, PT, R5, R8, PT ;  /* 0x000000080500720c */ /* 0x000fc60003f46070 */
[----:B------:R-:W-:Y:S01]  /*12c0*/  @!P3 LOP3.LUT R6, R27, 0x7ff00000, RZ, 0xc0, !PT ;  /* 0x7ff000001b06b812 */ /* 0x000fe200078ec0ff */
[----:B------:R-:W-:Y:S01]  /*12d0*/  @!P3 IMAD.MOV.U32 R38, RZ, RZ, RZ ;  /* 0x000000ffff26b224 */ /* 0x000fe200078e00ff */
[----:B------:R-:W0:Y:S02]  /*12e0*/  MUFU.RCP64H R31, R25 ;  /* 0x00000019001f7308 */ /* 0x000e240000001800 */
[----:B------:R-:W-:Y:S01]  /*12f0*/  @!P3 ISETP.GE.U32.AND P4, PT, R5, R6, PT ;  /* 0x000000060500b20c */ /* 0x000fe20003f86070 */
[----:B------:R-:W-:Y:S01]  /*1300*/  IMAD.MOV.U32 R6, RZ, RZ, 0x1ca00000 ;  /* 0x1ca00000ff067424 */ /* 0x000fe200078e00ff */
[----:B------:R-:W-:-:S04]  /*1310*/  @!P0 LOP3.LUT R8, R25, 0x7ff00000, RZ, 0xc0, !PT ;  /* 0x7ff0000019088812 */ /* 0x000fc800078ec0ff */
[----:B------:R-:W-:-:S04]  /*1320*/  @!P3 SEL R7, R6, 0x63400000, !P4 ;  /* 0x634000000607b807 */ /* 0x000fc80006000000 */
[----:B------:R-:W-:-:S04]  /*1330*/  @!P3 LOP3.LUT R7, R7, 0x80000000, R29, 0xf8, !PT ;  /* 0x800000000707b812 */ /* 0x000fc800078ef81d */
[----:B------:R-:W-:Y:S01]  /*1340*/  @!P3 LOP3.LUT R39, R7, 0x100000, RZ, 0xfc, !PT ;  /* 0x001000000727b812 */ /* 0x000fe200078efcff */
[----:B0-----:R-:W-:Y:S01]  /*1350*/  DFMA R32, R30, -R24, 1 ;  /* 0x3ff000001e20742b */ /* 0x001fe20000000818 */
[----:B------:R-:W-:-:S07]  /*1360*/  IMAD.MOV.U32 R7, RZ, RZ, R5 ;  /* 0x000000ffff077224 */ /* 0x000fce00078e0005 */
[----:B------:R-:W-:-:S08]  /*1370*/  DFMA R32, R32, R32, R32 ;  /* 0x000000202020722b */ /* 0x000fd00000000020 */
[----:B------:R-:W-:Y:S01]  /*1380*/  DFMA R32, R30, R32, R30 ;  /* 0x000000201e20722b */ /* 0x000fe2000000001e */
[----:B------:R-:W-:Y:S01]  /*1390*/  SEL R31, R6, 0x63400000, !P2 ;  /* 0x63400000061f7807 */ /* 0x000fe20005000000 */
[----:B------:R-:W-:-:S03]  /*13a0*/  IMAD.MOV.U32 R30, RZ, RZ, R28 ;  /* 0x000000ffff1e7224 */ /* 0x000fc600078e001c */
[----:B------:R-:W-:-:S03]  /*13b0*/  LOP3.LUT R31, R31, 0x800fffff, R29, 0xf8, !PT ;  /* 0x800fffff1f1f7812 */ /* 0x000fc600078ef81d */
[----:B------:R-:W-:-:S03]  /*13c0*/  DFMA R40, R32, -R24, 1 ;  /* 0x3ff000002028742b */ /* 0x000fc60000000818 */
[----:B------:R-:W-:-:S05]  /*13d0*/  @!P3 DFMA R30, R30, 2, -R38 ;  /* 0x400000001e1eb82b */ /* 0x000fca0000000826 */
[----:B------:R-:W-:-:S05]  /*13e0*/  DFMA R40, R32, R40, R32 ;  /* 0x000000282028722b */ /* 0x000fca0000000020 */
[----:B------:R-:W-:-:S03]  /*13f0*/  @!P3 LOP3.LUT R7, R31, 0x7ff00000, RZ, 0xc0, !PT ;  /* 0x7ff000001f07b812 */ /* 0x000fc600078ec0ff */
[----:B------:R-:W-:Y:S02]  /*1400*/  DMUL R38, R40, R30 ;  /* 0x0000001e28267228 */ /* 0x000fe40000000000 */
[----:B------:R-:W-:-:S06]  /*1410*/  VIADD R9, R7, 0xffffffff ;  /* 0xffffffff07097836 */ /* 0x000fcc0000000000 */
[----:B------:R-:W-:Y:S01]  /*1420*/  DFMA R32, R38, -R24, R30 ;  /* 0x800000182620722b */ /* 0x000fe2000000001e */
[----:B------:R-:W-:-:S07]  /*1430*/  ISETP.GT.U32.AND P0, PT, R9, 0x7feffffe, PT ;  /* 0x7feffffe0900780c */ /* 0x000fce0003f04070 */
[----:B------:R-:W-:Y:S01]  /*1440*/  DFMA R32, R40, R32, R38 ;  /* 0x000000202820722b */ /* 0x000fe20000000026 */
[----:B------:R-:W-:-:S05]  /*1450*/  VIADD R38, R8, 0xffffffff ;  /* 0xffffffff08267836 */ /* 0x000fca0000000000 */
[----:B------:R-:W-:-:S13]  /*1460*/  ISETP.GT.U32.OR P0, PT, R38, 0x7feffffe, P0 ;  /* 0x7feffffe2600780c */ /* 0x000fda0000704470 */
[----:B------:R-:W-:Y:S05]  /*1470*/  @P0 BRA `(.L_x_28) ;  /* 0x00000000006c0947 */ /* 0x000fea0003800000 */
[----:B------:R-:W-:-:S04]  /*1480*/  LOP3.LUT R8, R27, 0x7ff00000, RZ, 0xc0, !PT ;  /* 0x7ff000001b087812 */ /* 0x000fc800078ec0ff */
[CC--:B------:R-:W-:Y:S02]  /*1490*/  VIADDMNMX R7, R5.reuse, -R8.reuse, 0xb9600000, !PT ;  /* 0xb960000005077446 */ /* 0x0c0fe40007800908 */
[----:B------:R-:W-:Y:S02]  /*14a0*/  ISETP.GE.U32.AND P0, PT, R5, R8, PT ;  /* 0x000000080500720c */ /* 0x000fe40003f06070 */
[----:B------:R-:W-:Y:S02]  /*14b0*/  VIMNMX R5, PT, PT, R7, 0x46a00000, PT ;  /* 0x46a0000007057848 */ /* 0x000fe40003fe0100 */
[----:B------:R-:W-:-:S05]  /*14c0*/  SEL R6, R6, 0x63400000, !P0 ;  /* 0x6340000006067807 */ /* 0x000fca0004000000 */
[----:B------:R-:W-:Y:S02]  /*14d0*/  IMAD.IADD R5, R5, 0x1, -R6 ;  /* 0x0000000105057824 */ /* 0x000fe400078e0a06 */
[----:B------:R-:W-:Y:S02]  /*14e0*/  IMAD.MOV.U32 R6, RZ, RZ, RZ ;  /* 0x000000ffff067224 */ /* 0x000fe400078e00ff */
[----:B------:R-:W-:-:S06]  /*14f0*/  VIADD R7, R5, 0x7fe00000 ;  /* 0x7fe0000005077836 */ /* 0x000fcc0000000000 */
[----:B------:R-:W-:-:S10]  /*1500*/  DMUL R38, R32, R6 ;  /* 0x0000000620267228 */ /* 0x000fd40000000000 */
[----:B------:R-:W-:-:S13]  /*1510*/  FSETP.GTU.AND P0, PT, |R39|, 1.469367938527859385e-39, PT ;  /* 0x001000002700780b */ /* 0x000fda0003f0c200 */
[----:B------:R-:W-:Y:S05]  /*1520*/  @P0 BRA `(.L_x_29) ;  /* 0x0000000000940947 */ /* 0x000fea0003800000 */
[----:B------:R-:W-:Y:S01]  /*1530*/  DFMA R24, R32, -R24, R30 ;  /* 0x800000182018722b */ /* 0x000fe2000000001e */
[----:B------:R-:W-:-:S09]  /*1540*/  IMAD.MOV.U32 R8, RZ, RZ, RZ ;  /* 0x000000ffff087224 */ /* 0x000fd200078e00ff */
[C---:B------:R-:W-:Y:S02]  /*1550*/  FSETP.NEU.AND P0, PT, R25.reuse, RZ, PT ;  /* 0x000000ff1900720b */ /* 0x040fe40003f0d000 */
[----:B------:R-:W-:-:S04]  /*1560*/  LOP3.LUT R27, R25, 0x80000000, R27, 0x48, !PT ;  /* 0x80000000191b7812 */ /* 0x000fc800078e481b */
[----:B------:R-:W-:-:S07]  /*1570*/  LOP3.LUT R9, R27, R7, RZ, 0xfc, !PT ;  /* 0x000000071b097212 */ /* 0x000fce00078efcff */
[----:B------:R-:W-:Y:S05]  /*1580*/  @!P0 BRA `(.L_x_29) ;  /* 0x00000000007c8947 */ /* 0x000fea0003800000 */
[----:B------:R-:W-:Y:S01]  /*1590*/  IMAD.MOV R7, RZ, RZ, -R5 ;  /* 0x000000ffff077224 */ /* 0x000fe200078e0a05 */
[----:B------:R-:W-:Y:S01]  /*15a0*/  DMUL.RP R8, R32, R8 ;  /* 0x0000000820087228 */ /* 0x000fe20000008000 */
[----:B------:R-:W-:Y:S01]  /*15b0*/  IMAD.MOV.U32 R6, RZ, RZ, RZ ;  /* 0x000000ffff067224 */ /* 0x000fe200078e00ff */
[----:B------:R-:W-:-:S05]  /*15c0*/  IADD3 R5, PT, PT, -R5, -0x43300000, RZ ;  /* 0xbcd0000005057810 */ /* 0x000fca0007ffe1ff */
[----:B------:R-:W-:-:S03]  /*15d0*/  DFMA R6, R38, -R6, R32 ;  /* 0x800000062606722b */ /* 0x000fc60000000020 */
[----:B------:R-:W-:-:S07]  /*15e0*/  LOP3.LUT R27, R9, R27, RZ, 0x3c, !PT ;  /* 0x0000001b091b7212 */ /* 0x000fce00078e3cff */
[----:B------:R-:W-:-:S04]  /*15f0*/  FSETP.NEU.AND P0, PT, |R7|, R5, PT ;  /* 0x000000050700720b */ /* 0x000fc80003f0d200 */
[----:B------:R-:W-:Y:S02]  /*1600*/  FSEL R38, R8, R38, !P0 ;  /* 0x0000002608267208 */ /* 0x000fe40004000000 */
[----:B------:R-:W-:Y:S01]  /*1610*/  FSEL R39, R27, R39, !P0 ;  /* 0x000000271b277208 */ /* 0x000fe20004000000 */
[----:B------:R-:W-:Y:S06]  /*1620*/  BRA `(.L_x_29) ;  /* 0x0000000000547947 */ /* 0x000fec0003800000 */
.L_x_28:
[----:B------:R-:W-:-:S14]  /*1630*/  DSETP.NAN.AND P0, PT, R28, R28, PT ;  /* 0x0000001c1c00722a */ /* 0x000fdc0003f08000 */
[----:B------:R-:W-:Y:S05]  /*1640*/  @P0 BRA `(.L_x_30) ;  /* 0x0000000000440947 */ /* 0x000fea0003800000 */
[----:B------:R-:W-:-:S14]  /*1650*/  DSETP.NAN.AND P0, PT, R26, R26, PT ;  /* 0x0000001a1a00722a */ /* 0x000fdc0003f08000 */
[----:B------:R-:W-:Y:S05]  /*1660*/  @P0 BRA `(.L_x_31) ;  /* 0x0000000000300947 */ /* 0x000fea0003800000 */
[----:B------:R-:W-:Y:S01]  /*1670*/  ISETP.NE.AND P0, PT, R7, R8, PT ;  /* 0x000000080700720c */ /* 0x000fe20003f05270 */
[----:B------:R-:W-:Y:S02]  /*1680*/  IMAD.MOV.U32 R38, RZ, RZ, 0x0 ;  /* 0x00000000ff267424 */ /* 0x000fe400078e00ff */
[----:B------:R-:W-:-:S10]  /*1690*/  IMAD.MOV.U32 R39, RZ, RZ, -0x80000 ;  /* 0xfff80000ff277424 */ /* 0x000fd400078e00ff */
[----:B------:R-:W-:Y:S05]  /*16a0*/  @!P0 BRA `(.L_x_29) ;  /* 0x0000000000348947 */ /* 0x000fea0003800000 */
[----:B------:R-:W-:Y:S02]  /*16b0*/  ISETP.NE.AND P0, PT, R7, 0x7ff00000, PT ;  /* 0x7ff000000700780c */ /* 0x000fe40003f05270 */
[----:B------:R-:W-:Y:S02]  /*16c0*/  LOP3.LUT R39, R29, 0x80000000, R27, 0x48, !PT ;  /* 0x800000001d277812 */ /* 0x000fe400078e481b */
[----:B------:R-:W-:-:S13]  /*16d0*/  ISETP.EQ.OR P0, PT, R8, RZ, !P0 ;  /* 0x000000ff0800720c */ /* 0x000fda0004702670 */
[----:B------:R-:W-:Y:S01]  /*16e0*/  @P0 LOP3.LUT R5, R39, 0x7ff00000, RZ, 0xfc, !PT ;  /* 0x7ff0000027050812 */ /* 0x000fe200078efcff */
[----:B------:R-:W-:Y:S02]  /*16f0*/  @!P0 IMAD.MOV.U32 R38, RZ, RZ, RZ ;  /* 0x000000ffff268224 */ /* 0x000fe400078e00ff */
[----:B------:R-:W-:Y:S02]  /*1700*/  @P0 IMAD.MOV.U32 R38, RZ, RZ, RZ ;  /* 0x000000ffff260224 */ /* 0x000fe400078e00ff */
[----:B------:R-:W-:Y:S01]  /*1710*/  @P0 IMAD.MOV.U32 R39, RZ, RZ, R5 ;  /* 0x000000ffff270224 */ /* 0x000fe200078e0005 */
[----:B------:R-:W-:Y:S06]  /*1720*/  BRA `(.L_x_29) ;  /* 0x0000000000147947 */ /* 0x000fec0003800000 */
.L_x_31:
[----:B------:R-:W-:Y:S01]  /*1730*/  LOP3.LUT R39, R27, 0x80000, RZ, 0xfc, !PT ;  /* 0x000800001b277812 */ /* 0x000fe200078efcff */
[----:B------:R-:W-:Y:S01]  /*1740*/  IMAD.MOV.U32 R38, RZ, RZ, R26 ;  /* 0x000000ffff267224 */ /* 0x000fe200078e001a */
[----:B------:R-:W-:Y:S06]  /*1750*/  BRA `(.L_x_29) ;  /* 0x0000000000087947 */ /* 0x000fec0003800000 */
.L_x_30:
[----:B------:R-:W-:Y:S01]  /*1760*/  LOP3.LUT R39, R29, 0x80000, RZ, 0xfc, !PT ;  /* 0x000800001d277812 */ /* 0x000fe200078efcff */
[----:B------:R-:W-:-:S07]  /*1770*/  IMAD.MOV.U32 R38, RZ, RZ, R28 ;  /* 0x000000ffff267224 */ /* 0x000fce00078e001c */
.L_x_29:
[----:B------:R-:W-:Y:S05]  /*1780*/  BSYNC.RECONVERGENT B1 ;  /* 0x0000000000017941 */ /* 0x000fea0003800200 */
.L_x_27:
[----:B------:R-:W-:Y:S02]  /*1790*/  IMAD.MOV.U32 R5, RZ, RZ, 0x0 ;  /* 0x00000000ff057424 */ /* 0x000fe400078e00ff */
[----:B------:R-:W-:Y:S02]  /*17a0*/  IMAD.MOV.U32 R6, RZ, RZ, R38 ;  /* 0x000000ffff067224 */ /* 0x000fe400078e0026 */
[----:B------:R-:W-:Y:S01]  /*17b0*/  IMAD.MOV.U32 R7, RZ, RZ, R39 ;  /* 0x000000ffff077224 */ /* 0x000fe200078e0027 */
[----:B------:R-:W-:Y:S06]  /*17c0*/  RET.REL.NODEC R4 `(_Z5accelP5Vec_3S0_) ;  /* 0xffffffe8040c7950 */ /* 0x000fec0003c3ffff */
        .type           $_Z5accelP5Vec_3S0_$__internal_accurate_pow,@function
        .size           $_Z5accelP5Vec_3S0_$__internal_accurate_pow,(.L_x_35 - $_Z5accelP5Vec_3S0_$__internal_accurate_pow)
$_Z5accelP5Vec_3S0_$__internal_accurate_pow:
[----:B------:R-:W-:Y:S01]  /*17d0*/  ISETP.GT.U32.AND P0, PT, R33, 0xfffff, PT ;  /* 0x000fffff2100780c */ /* 0x000fe20003f04070 */
[--C-:B------:R-:W-:Y:S01]  /*17e0*/  IMAD.MOV.U32 R5, RZ, RZ, R33.reuse ;  /* 0x000000ffff057224 */ /* 0x100fe200078e0021 */
[----:B------:R-:W-:Y:S01]  /*17f0*/  UMOV UR8, 0x7d2cafe2 ;  /* 0x7d2cafe200087882 */ /* 0x000fe20000000000 */
[----:B------:R-:W-:Y:S01]  /*1800*/  IMAD.MOV.U32 R8, RZ, RZ, RZ ;  /* 0x000000ffff087224 */ /* 0x000fe200078e00ff */
[----:B------:R-:W-:Y:S01]  /*1810*/  UMOV UR9, 0x3eb0f5ff ;  /* 0x3eb0f5ff00097882 */ /* 0x000fe20000000000 */
[----:B------:R-:W-:Y:S01]  /*1820*/  SHF.R.U32.HI R33, RZ, 0x14, R33 ;  /* 0x00000014ff217819 */ /* 0x000fe20000011621 */
[----:B------:R-:W-:Y:S01]  /*1830*/  UMOV UR14, 0x3b39803f ;  /* 0x3b39803f000e7882 */ /* 0x000fe20000000000 */
[----:B------:R-:W-:-:S06]  /*1840*/  UMOV UR15, 0x3c7abc9e ;  /* 0x3c7abc9e000f7882 */ /* 0x000fcc0000000000 */
[----:B------:R-:W-:-:S10]  /*1850*/  @!P0 DMUL R40, R4, 1.80143985094819840000e+16 ;  /* 0x4350000004288828 */ /* 0x000fd40000000000 */
[----:B------:R-:W-:Y:S01]  /*1860*/  @!P0 IMAD.MOV.U32 R5, RZ, RZ, R41 ;  /* 0x000000ffff058224 */ /* 0x000fe200078e0029 */
[----:B------:R-:W-:Y:S01]  /*1870*/  @!P0 LEA.HI R33, R41, 0xffffffca, RZ, 0xc ;  /* 0xffffffca29218811 */ /* 0x000fe200078f60ff */
[----:B------:R-:W-:-:S03]  /*1880*/  @!P0 IMAD.MOV.U32 R4, RZ, RZ, R40 ;  /* 0x000000ffff048224 */ /* 0x000fc600078e0028 */
[----:B------:R-:W-:-:S04]  /*1890*/  LOP3.LUT R5, R5, 0x800fffff, RZ, 0xc0, !PT ;  /* 0x800fffff05057812 */ /* 0x000fc800078ec0ff */
[----:B------:R-:W-:-:S04]  /*18a0*/  LOP3.LUT R5, R5, 0x3ff00000, RZ, 0xfc, !PT ;  /* 0x3ff0000005057812 */ /* 0x000fc800078efcff */
[----:B------:R-:W-:-:S13]  /*18b0*/  ISETP.GE.U32.AND P2, PT, R5, 0x3ff6a09f, PT ;  /* 0x3ff6a09f0500780c */ /* 0x000fda0003f46070 */
[----:B------:R-:W-:-:S04]  /*18c0*/  @P2 VIADD R7, R5, 0xfff00000 ;  /* 0xfff0000005072836 */ /* 0x000fc80000000000 */
[----:B------:R-:W-:-:S06]  /*18d0*/  @P2 IMAD.MOV.U32 R5, RZ, RZ, R7 ;  /* 0x000000ffff052224 */ /* 0x000fcc00078e0007 */
[C---:B------:R-:W-:Y:S02]  /*18e0*/  DADD R26, R4.reuse, 1 ;  /* 0x3ff00000041a7429 */ /* 0x040fe40000000000 */
[----:B------:R-:W-:-:S04]  /*18f0*/  DADD R4, R4, -1 ;  /* 0xbff0000004047429 */ /* 0x000fc80000000000 */
[----:B------:R-:W0:Y:S02]  /*1900*/  MUFU.RCP64H R9, R27 ;  /* 0x0000001b00097308 */ /* 0x000e240000001800 */
[----:B0-----:R-:W-:-:S08]  /*1910*/  DFMA R6, -R26, R8, 1 ;  /* 0x3ff000001a06742b */ /* 0x001fd00000000108 */
[----:B------:R-:W-:-:S08]  /*1920*/  DFMA R6, R6, R6, R6 ;  /* 0x000000060606722b */ /* 0x000fd00000000006 */
[----:B------:R-:W-:Y:S01]  /*1930*/  DFMA R6, R8, R6, R8 ;  /* 0x000000060806722b */ /* 0x000fe20000000008 */
[----:B------:R-:W-:Y:S02]  /*1940*/  IMAD.MOV.U32 R8, RZ, RZ, 0x41ad3b5a ;  /* 0x41ad3b5aff087424 */ /* 0x000fe400078e00ff */
[----:B------:R-:W-:-:S05]  /*1950*/  IMAD.MOV.U32 R9, RZ, RZ, 0x3ed0f5d2 ;  /* 0x3ed0f5d2ff097424 */ /* 0x000fca00078e00ff */
[----:B------:R-:W-:-:S08]  /*1960*/  DMUL R38, R4, R6 ;  /* 0x0000000604267228 */ /* 0x000fd00000000000 */
[----:B------:R-:W-:-:S08]  /*1970*/  DFMA R38, R4, R6, R38 ;  /* 0x000000060426722b */ /* 0x000fd00000000026 */
[----:B------:R-:W-:Y:S02]  /*1980*/  DMUL R24, R38, R38 ;  /* 0x0000002626187228 */ /* 0x000fe40000000000 */
[----:B------:R-:W-:-:S06]  /*1990*/  DADD R30, R4, -R38 ;  /* 0x00000000041e7229 */ /* 0x000fcc0000000826 */
[----:B------:R-:W-:Y:S01]  /*19a0*/  DFMA R8, R24, UR8, R8 ;  /* 0x0000000818087c2b */ /* 0x000fe20008000008 */
[----:B------:R-:W-:Y:S01]  /*19b0*/  UMOV UR8, 0x75488a3f ;  /* 0x75488a3f00087882 */ /* 0x000fe20000000000 */
[----:B------:R-:W-:Y:S01]  /*19c0*/  UMOV UR9, 0x3ef3b20a ;  /* 0x3ef3b20a00097882 */ /* 0x000fe20000000000 */
[----:B------:R-:W-:-:S05]  /*19d0*/  DADD R30, R30, R30 ;  /* 0x000000001e1e7229 */ /* 0x000fca000000001e */
[----:B------:R-:W-:Y:S01]  /*19e0*/  DFMA R8, R24, R8, UR8 ;  /* 0x0000000818087e2b */ /* 0x000fe20008000008 */
[----:B------:R-:W-:Y:S01]  /*19f0*/  UMOV UR8, 0xe4faecd5 ;  /* 0xe4faecd500087882 */ /* 0x000fe20000000000 */
[----:B------:R-:W-:Y:S01]  /*1a00*/  UMOV UR9, 0x3f1745cd ;  /* 0x3f1745cd00097882 */ /* 0x000fe20000000000 */
[----:B------:R-:W-:-:S05]  /*1a10*/  DFMA R30, R4, -R38, R30 ;  /* 0x80000026041e722b */ /* 0x000fca000000001e */
[----:B------:R-:W-:Y:S01]  /*1a20*/  DFMA R8, R24, R8, UR8 ;  /* 0x0000000818087e2b */ /* 0x000fe20008000008 */
[----:B------:R-:W-:Y:S01]  /*1a30*/  UMOV UR8, 0x258a578b ;  /* 0x258a578b00087882 */ /* 0x000fe20000000000 */
[----:B------:R-:W-:Y:S01]  /*1a40*/  UMOV UR9, 0x3f3c71c7 ;  /* 0x3f3c71c700097882 */ /* 0x000fe20000000000 */
[----:B------:R-:W-:Y:S02]  /*1a50*/  DMUL R30, R6, R30 ;  /* 0x0000001e061e7228 */ /* 0x000fe40000000000 */
[----:B------:R-:W-:-:S03]  /*1a60*/  DMUL R6, R38, R38 ;  /* 0x0000002626067228 */ /* 0x000fc60000000000 */
[----:B------:R-:W-:Y:S01]  /*1a70*/  DFMA R8, R24, R8, UR8 ;  /* 0x0000000818087e2b */ /* 0x000fe20008000008 */
[----:B------:R-:W-:Y:S01]  /*1a80*/  UMOV UR8, 0x9242b910 ;  /* 0x9242b91000087882 */ /* 0x000fe20000000000 */
[----:B------:R-:W-:-:S06]  /*1a90*/  UMOV UR9, 0x3f624924 ;  /* 0x3f62492400097882 */ /* 0x000fcc0000000000 */
[----:B------:R-:W-:Y:S01]  /*1aa0*/  DFMA R8, R24, R8, UR8 ;  /* 0x0000000818087e2b */ /* 0x000fe20008000008 */
[----:B------:R-:W-:Y:S01]  /*1ab0*/  UMOV UR8, 0x99999dfb ;  /* 0x99999dfb00087882 */ /* 0x000fe20000000000 */
[----:B------:R-:W-:-:S06]  /*1ac0*/  UMOV UR9, 0x3f899999 ;  /* 0x3f89999900097882 */ /* 0x000fcc0000000000 */
[----:B------:R-:W-:Y:S01]  /*1ad0*/  DFMA R8, R24, R8, UR8 ;  /* 0x0000000818087e2b */ /* 0x000fe20008000008 */
[----:B------:R-:W-:Y:S01]  /*1ae0*/  UMOV UR8, 0x55555555 ;  /* 0x5555555500087882 */ /* 0x000fe20000000000 */
[----:B------:R-:W-:-:S06]  /*1af0*/  UMOV UR9, 0x3fb55555 ;  /* 0x3fb5555500097882 */ /* 0x000fcc0000000000 */
[----:B------:R-:W-:-:S08]  /*1b00*/  DFMA R4, R24, R8, UR8 ;  /* 0x0000000818047e2b */ /* 0x000fd00008000008 */
[----:B------:R-:W-:Y:S01]  /*1b10*/  DADD R26, -R4, UR8 ;  /* 0x00000008041a7e29 */ /* 0x000fe20008000100 */
[----:B------:R-:W-:Y:S01]  /*1b20*/  UMOV UR8, 0xb9e7b0 ;  /* 0x00b9e7b000087882 */ /* 0x000fe20000000000 */
[----:B------:R-:W-:-:S06]  /*1b30*/  UMOV UR9, 0x3c46a4cb ;  /* 0x3c46a4cb00097882 */ /* 0x000fcc0000000000 */
[----:B------:R-:W-:Y:S02]  /*1b40*/  DFMA R26, R24, R8, R26 ;  /* 0x00000008181a722b */ /* 0x000fe4000000001a */
[----:B------:R-:W-:Y:S01]  /*1b50*/  DFMA R24, R38, R38, -R6 ;  /* 0x000000262618722b */ /* 0x000fe20000000806 */
[----:B------:R-:W-:Y:S02]  /*1b60*/  VIADD R9, R31, 0x100000 ;  /* 0x001000001f097836 */ /* 0x000fe40000000000 */
[----:B------:R-:W-:-:S03]  /*1b70*/  IMAD.MOV.U32 R8, RZ, RZ, R30 ;  /* 0x000000ffff087224 */ /* 0x000fc600078e001e */
[----:B------:R-:W-:Y:S01]  /*1b80*/  DADD R26, R26, -UR8 ;  /* 0x800000081a1a7e29 */ /* 0x000fe20008000000 */
[----:B------:R-:W-:Y:S01]  /*1b90*/  UMOV UR8, 0x80000000 ;  /* 0x8000000000087882 */ /* 0x000fe20000000000 */
[----:B------:R-:W-:Y:S01]  /*1ba0*/  UMOV UR9, 0x43300000 ;  /* 0x4330000000097882 */ /* 0x000fe20000000000 */
[C---:B------:R-:W-:Y:S02]  /*1bb0*/  DFMA R8, R38.reuse, R8, R24 ;  /* 0x000000082608722b */ /* 0x040fe40000000018 */
[----:B------:R-:W-:-:S08]  /*1bc0*/  DMUL R24, R38, R6 ;  /* 0x0000000626187228 */ /* 0x000fd00000000000 */
[----:B------:R-:W-:-:S08]  /*1bd0*/  DFMA R28, R38, R6, -R24 ;  /* 0x00000006261c722b */ /* 0x000fd00000000818 */
[----:B------:R-:W-:Y:S02]  /*1be0*/  DFMA R28, R30, R6, R28 ;  /* 0x000000061e1c722b */ /* 0x000fe4000000001c */
[----:B------:R-:W-:-:S06]  /*1bf0*/  DADD R6, R4, R26 ;  /* 0x0000000004067229 */ /* 0x000fcc000000001a */
[----:B------:R-:W-:Y:S02]  /*1c00*/  DFMA R8, R38, R8, R28 ;  /* 0x000000082608722b */ /* 0x000fe4000000001c */
[----:B------:R-:W-:Y:S02]  /*1c10*/  DADD R28, R4, -R6 ;  /* 0x00000000041c7229 */ /* 0x000fe40000000806 */
[----:B------:R-:W-:-:S06]  /*1c20*/  DMUL R4, R6, R24 ;  /* 0x0000001806047228 */ /* 0x000fcc0000000000 */
[----:B------:R-:W-:Y:S02]  /*1c30*/  DADD R28, R26, R28 ;  /* 0x000000001a1c7229 */ /* 0x000fe4000000001c */
[----:B------:R-:W-:-:S08]  /*1c40*/  DFMA R26, R6, R24, -R4 ;  /* 0x00000018061a722b */ /* 0x000fd00000000804 */
[----:B------:R-:W-:-:S08]  /*1c50*/  DFMA R8, R6, R8, R26 ;  /* 0x000000080608722b */ /* 0x000fd0000000001a */
[----:B------:R-:W-:-:S08]  /*1c60*/  DFMA R28, R28, R24, R8 ;  /* 0x000000181c1c722b */ /* 0x000fd00000000008 */
[----:B------:R-:W-:-:S08]  /*1c70*/  DADD R8, R4, R28 ;  /* 0x0000000004087229 */ /* 0x000fd0000000001c */
[--C-:B------:R-:W-:Y:S02]  /*1c80*/  DADD R6, R38, R8.reuse ;  /* 0x0000000026067229 */ /* 0x100fe40000000008 */
[----:B------:R-:W-:-:S06]  /*1c90*/  DADD R4, R4, -R8 ;  /* 0x0000000004047229 */ /* 0x000fcc0000000808 */
[----:B------:R-:W-:Y:S02]  /*1ca0*/  DADD R38, R38, -R6 ;  /* 0x0000000026267229 */ /* 0x000fe40000000806 */
[----:B------:R-:W-:-:S06]  /*1cb0*/  DADD R4, R28, R4 ;  /* 0x000000001c047229 */ /* 0x000fcc0000000004 */
[----:B------:R-:W-:-:S08]  /*1cc0*/  DADD R38, R8, R38 ;  /* 0x0000000008267229 */ /* 0x000fd00000000026 */
[----:B------:R-:W-:Y:S01]  /*1cd0*/  DADD R38, R4, R38 ;  /* 0x0000000004267229 */ /* 0x000fe20000000026 */
[C---:B------:R-:W-:Y:S02]  /*1ce0*/  VIADD R4, R33.reuse, 0xfffffc01 ;  /* 0xfffffc0121047836 */ /* 0x040fe40000000000 */
[----:B------:R-:W-:Y:S02]  /*1cf0*/  @P2 VIADD R4, R33, 0xfffffc02 ;  /* 0xfffffc0221042836 */ /* 0x000fe40000000000 */
[----:B------:R-:W-:-:S03]  /*1d00*/  IMAD.MOV.U32 R5, RZ, RZ, 0x43300000 ;  /* 0x43300000ff057424 */ /* 0x000fc600078e00ff */
[----:B------:R-:W-:Y:S01]  /*1d10*/  DADD R30, R30, R38 ;  /* 0x000000001e1e7229 */ /* 0x000fe20000000026 */
[----:B------:R-:W-:-:S06]  /*1d20*/  LOP3.LUT R4, R4, 0x80000000, RZ, 0x3c, !PT ;  /* 0x8000000004047812 */ /* 0x000fcc00078e3cff */
[----:B------:R-:W-:Y:S01]  /*1d30*/  DADD R8, R4, -UR8 ;  /* 0x8000000804087e29 */ /* 0x000fe20008000000 */
[----:B------:R-:W-:Y:S01]  /*1d40*/  UMOV UR8, 0xfefa39ef ;  /* 0xfefa39ef00087882 */ /* 0x000fe20000000000 */
[----:B------:R-:W-:Y:S01]  /*1d50*/  DADD R24, R6, R30 ;  /* 0x0000000006187229 */ /* 0x000fe2000000001e */
[----:B------:R-:W-:-:S07]  /*1d60*/  UMOV UR9, 0x3fe62e42 ;  /* 0x3fe62e4200097882 */ /* 0x000fce0000000000 */
[--C-:B------:R-:W-:Y:S02]  /*1d70*/  DFMA R4, R8, UR8, R24.reuse ;  /* 0x0000000808047c2b */ /* 0x100fe40008000018 */
[----:B------:R-:W-:-:S06]  /*1d80*/  DADD R26, R6, -R24 ;  /* 0x00000000061a7229 */ /* 0x000fcc0000000818 */
[----:B------:R-:W-:Y:S02]  /*1d90*/  DFMA R6, R8, -UR8, R4 ;  /* 0x8000000808067c2b */ /* 0x000fe40008000004 */
[----:B------:R-:W-:-:S06]  /*1da0*/  DADD R26, R30, R26 ;  /* 0x000000001e1a7229 */ /* 0x000fcc000000001a */
[----:B------:R-:W-:-:S08]  /*1db0*/  DADD R6, -R24, R6 ;  /* 0x0000000018067229 */ /* 0x000fd00000000106 */
[----:B------:R-:W-:-:S08]  /*1dc0*/  DADD R6, R26, -R6 ;  /* 0x000000001a067229 */ /* 0x000fd00000000806 */
[----:B------:R-:W-:-:S08]  /*1dd0*/  DFMA R8, R8, UR14, R6 ;  /* 0x0000000e08087c2b */ /* 0x000fd00008000006 */
[----:B------:R-:W-:-:S08]  /*1de0*/  DADD R6, R4, R8 ;  /* 0x0000000004067229 */ /* 0x000fd00000000008 */
[----:B------:R-:W-:Y:S02]  /*1df0*/  DADD R4, R4, -R6 ;  /* 0x0000000004047229 */ /* 0x000fe40000000806 */
[----:B------:R-:W-:-:S06]  /*1e00*/  DMUL R24, R6, 1.5 ;  /* 0x3ff8000006187828 */ /* 0x000fcc0000000000 */
[----:B------:R-:W-:Y:S02]  /*1e10*/  DADD R4, R8, R4 ;  /* 0x0000000008047229 */ /* 0x000fe40000000004 */
[----:B------:R-:W-:Y:S01]  /*1e20*/  DFMA R6, R6, 1.5, -R24 ;  /* 0x3ff800000606782b */ /* 0x000fe20000000818 */
[----:B------:R-:W-:Y:S02]  /*1e30*/  IMAD.MOV.U32 R8, RZ, RZ, 0x652b82fe ;  /* 0x652b82feff087424 */ /* 0x000fe400078e00ff */
[----:B------:R-:W-:-:S05]  /*1e40*/  IMAD.MOV.U32 R9, RZ, RZ, 0x3ff71547 ;  /* 0x3ff71547ff097424 */ /* 0x000fca00078e00ff */
[----:B------:R-:W-:-:S08]  /*1e50*/  DFMA R6, R4, 1.5, R6 ;  /* 0x3ff800000406782b */ /* 0x000fd00000000006 */
[----:B------:R-:W-:-:S08]  /*1e60*/  DADD R26, R24, R6 ;  /* 0x00000000181a7229 */ /* 0x000fd00000000006 */
[----:B------:R-:W-:Y:S02]  /*1e70*/  DFMA R8, R26, R8, 6.75539944105574400000e+15 ;  /* 0x433800001a08742b */ /* 0x000fe40000000008 */
[----:B------:R-:W-:Y:S01]  /*1e80*/  FSETP.GEU.AND P0, PT, |R27|, 4.1917929649353027344, PT ;  /* 0x4086232b1b00780b */ /* 0x000fe20003f0e200 */
[----:B------:R-:W-:-:S05]  /*1e90*/  DADD R24, R24, -R26 ;  /* 0x0000000018187229 */ /* 0x000fca000000081a */
[----:B------:R-:W-:-:S03]  /*1ea0*/  DADD R4, R8, -6.75539944105574400000e+15 ;  /* 0xc338000008047429 */ /* 0x000fc60000000000 */
[----:B------:R-:W-:-:S05]  /*1eb0*/  DADD R6, R6, R24 ;  /* 0x0000000006067229 */ /* 0x000fca0000000018 */
[----:B------:R-:W-:Y:S01]  /*1ec0*/  DFMA R28, R4, -UR8, R26 ;  /* 0x80000008041c7c2b */ /* 0x000fe2000800001a */
[----:B------:R-:W-:Y:S01]  /*1ed0*/  UMOV UR8, 0x3b39803f ;  /* 0x3b39803f00087882 */ /* 0x000fe20000000000 */
[----:B------:R-:W-:-:S06]  /*1ee0*/  UMOV UR9, 0x3c7abc9e ;  /* 0x3c7abc9e00097882 */ /* 0x000fcc0000000000 */
[----:B------:R-:W-:Y:S01]  /*1ef0*/  DFMA R28, R4, -UR8, R28 ;  /* 0x80000008041c7c2b */ /* 0x000fe2000800001c */
[----:B------:R-:W-:Y:S01]  /*1f00*/  UMOV UR8, 0x69ce2bdf ;  /* 0x69ce2bdf00087882 */ /* 0x000fe20000000000 */
[----:B------:R-:W-:Y:S01]  /*1f10*/  IMAD.MOV.U32 R4, RZ, RZ, -0x35dec16 ;  /* 0xfca213eaff047424 */ /* 0x000fe200078e00ff */
[----:B------:R-:W-:Y:S01]  /*1f20*/  UMOV UR9, 0x3e5ade15 ;  /* 0x3e5ade1500097882 */ /* 0x000fe20000000000 */
[----:B------:R-:W-:-:S06]  /*1f30*/  IMAD.MOV.U32 R5, RZ, RZ, 0x3e928af3 ;  /* 0x3e928af3ff057424 */ /* 0x000fcc00078e00ff */
[----:B------:R-:W-:Y:S01]  /*1f40*/  DFMA R4, R28, UR8, R4 ;  /* 0x000000081c047c2b */ /* 0x000fe20008000004 */
        /* <DEDUP_REMOVED lines=24> */
[----:B------:R-:W-:-:S08]  /*20d0*/  DFMA R4, R28, R4, 1 ;  /* 0x3ff000001c04742b */ /* 0x000fd00000000004 */
[----:B------:R-:W-:-:S10]  /*20e0*/  DFMA R4, R28, R4, 1 ;  /* 0x3ff000001c04742b */ /* 0x000fd40000000004 */
[----:B------:R-:W-:Y:S02]  /*20f0*/  IMAD R25, R8, 0x100000, R5 ;  /* 0x0010000008197824 */ /* 0x000fe400078e0205 */
[----:B------:R-:W-:Y:S01]  /*2100*/  IMAD.MOV.U32 R24, RZ, RZ, R4 ;  /* 0x000000ffff187224 */ /* 0x000fe200078e0004 */
[----:B------:R-:W-:Y:S06]  /*2110*/  @!P0 BRA `(.L_x_32) ;  /* 0x0000000000308947 */ /* 0x000fec0003800000 */
[----:B------:R-:W-:Y:S01]  /*2120*/  FSETP.GEU.AND P2, PT, |R27|, 4.2275390625, PT ;  /* 0x408748001b00780b */ /* 0x000fe20003f4e200 */
[C---:B------:R-:W-:Y:S02]  /*2130*/  DADD R24, R26.reuse, +INF ;  /* 0x7ff000001a187429 */ /* 0x040fe40000000000 */
[----:B------:R-:W-:-:S08]  /*2140*/  DSETP.GEU.AND P0, PT, R26, RZ, PT ;  /* 0x000000ff1a00722a */ /* 0x000fd00003f0e000 */
[----:B------:R-:W-:Y:S02]  /*2150*/  FSEL R24, R24, RZ, P0 ;  /* 0x000000ff18187208 */ /* 0x000fe40000000000 */
[----:B------:R-:W-:Y:S02]  /*2160*/  @!P2 LEA.HI R9, R8, R8, RZ, 0x1 ;  /* 0x000000080809a211 */ /* 0x000fe400078f08ff */
[----:B------:R-:W-:Y:S02]  /*2170*/  FSEL R25, R25, RZ, P0 ;  /* 0x000000ff19197208 */ /* 0x000fe40000000000 */
[----:B------:R-:W-:-:S05]  /*2180*/  @!P2 SHF.R.S32.HI R9, RZ, 0x1, R9 ;  /* 0x00000001ff09a819 */ /* 0x000fca0000011409 */
[----:B------:R-:W-:Y:S02]  /*2190*/  @!P2 IMAD.IADD R8, R8, 0x1, -R9 ;  /* 0x000000010808a824 */ /* 0x000fe400078e0a09 */
[----:B------:R-:W-:-:S03]  /*21a0*/  @!P2 IMAD R5, R9, 0x100000, R5 ;  /* 0x001000000905a824 */ /* 0x000fc600078e0205 */
[----:B------:R-:W-:Y:S01]  /*21b0*/  @!P2 LEA R9, R8, 0x3ff00000, 0x14 ;  /* 0x3ff000000809a811 */ /* 0x000fe200078ea0ff */
[----:B------:R-:W-:-:S06]  /*21c0*/  @!P2 IMAD.MOV.U32 R8, RZ, RZ, RZ ;  /* 0x000000ffff08a224 */ /* 0x000fcc00078e00ff */
[----:B------:R-:W-:-:S11]  /*21d0*/  @!P2 DMUL R24, R4, R8 ;  /* 0x000000080418a228 */ /* 0x000fd60000000000 */
.L_x_32:
[----:B------:R-:W-:Y:S01]  /*21e0*/  DFMA R6, R6, R24, R24 ;  /* 0x000000180606722b */ /* 0x000fe20000000018 */
[----:B------:R-:W-:Y:S01]  /*21f0*/  IMAD.MOV.U32 R33, RZ, RZ, 0x0 ;  /* 0x00000000ff217424 */ /* 0x000fe200078e00ff */
[----:B------:R-:W-:-:S08]  /*2200*/  DSETP.NEU.AND P0, PT, |R24|, +INF , PT ;  /* 0x7ff000001800742a */ /* 0x000fd00003f0d200 */
[----:B------:R-:W-:Y:S02]  /*2210*/  FSEL R4, R24, R6, !P0 ;  /* 0x0000000618047208 */ /* 0x000fe40004000000 */
[----:B------:R-:W-:Y:S01]  /*2220*/  FSEL R6, R25, R7, !P0 ;  /* 0x0000000719067208 */ /* 0x000fe20004000000 */
[----:B------:R-:W-:Y:S06]  /*2230*/  RET.REL.NODEC R32 `(_Z5accelP5Vec_3S0_) ;  /* 0xffffffdc20707950 */ /* 0x000fec0003c3ffff */
.L_x_33:
        /* <DEDUP_REMOVED lines=12> */
.L_x_35:


//--------------------- .nv.global.init           --------------------------
	.section	.nv.global.init,"aw",@progbits
.nv.global.init:
	.type		$str,@object
	.size		$str,(.L_0 - $str)
$str:
        /*0000*/ 	.byte	0x25, 0x64, 0x2c, 0x25, 0x31, 0x32, 0x2e, 0x36, 0x66, 0x2c, 0x25, 0x31, 0x32, 0x2e, 0x36, 0x66
        /*0010*/ 	.byte	0x2c, 0x25, 0x31, 0x32, 0x2e, 0x36, 0x66, 0x0a, 0x00
.L_0:


//--------------------- .nv.shared.reserved.0     --------------------------
	.section	.nv.shared.reserved.0,"aw",@nobits
	.weak		__nv_reservedSMEM_offset_0_alias
	.size		__nv_reservedSMEM_offset_0_alias, 0, 64
	.other		__nv_reservedSMEM_offset_0_alias,@"STO_CUDA_RESERVED_SHARED STV_DEFAULT"
__nv_reservedSMEM_offset_0_alias:
	.zero		0
	.zero		64


//--------------------- .nv.shared._Z5accelP5Vec_3S0_ --------------------------
	.section	.nv.shared._Z5accelP5Vec_3S0_,"aw",@nobits
	.sectionflags	@""
	.align	8
.nv.shared._Z5accelP5Vec_3S0_:
	.zero		7168


//--------------------- .nv.constant0._Z10printstateP5Vec_3 --------------------------
	.section	.nv.constant0._Z10printstateP5Vec_3,"a",@progbits
	.sectionflags	@""
	.align	4
.nv.constant0._Z10printstateP5Vec_3:
	.zero		904


//--------------------- .nv.constant0._Z9leap_stepP5Vec_3S0_ --------------------------
	.section	.nv.constant0._Z9leap_stepP5Vec_3S0_,"a",@progbits
	.sectionflags	@""
	.align	4
.nv.constant0._Z9leap_stepP5Vec_3S0_:
	.zero		912


//--------------------- .nv.constant0._Z5accelP5Vec_3S0_ --------------------------
	.section	.nv.constant0._Z5accelP5Vec_3S0_,"a",@progbits
	.sectionflags	@""
	.align	4
.nv.constant0._Z5accelP5Vec_3S0_:
	.zero		912


//--------------------- SYMBOLS --------------------------

	.type		.nv.reservedSmem.offset0,@object
	.size		.nv.reservedSmem.offset0,0x4
	.type		.nv.reservedSmem.cap,@object
	.size		.nv.reservedSmem.cap,0x4
	.type		vprintf,@function
